	.target	sm_90a

	.elftype	@"ET_EXEC"


//--------------------- .note.nv.tkinfo           --------------------------
	.section	.note.nv.tkinfo,"",@"SHT_NOTE"
	.sectionflags	@"SHF_NOTE_NV_TKINFO"
	.tkinfo
        /*0018*/ 	.word	0x00000002
        /*0030*/ 	.string	""
        /*0030*/ 	.string	"ptxas"
        /*0030*/ 	.string	"Cuda compilation tools, release 13.0, V13.0.88"
        /*0030*/ 	.string	"Build cuda_13.0.r13.0/compiler.36424714_0"
        /*0030*/ 	.string	"-arch sm_90a -m 64 "



//--------------------- .note.nv.cuinfo           --------------------------
	.section	.note.nv.cuinfo,"",@"SHT_NOTE"
	.sectionflags	@"SHF_NOTE_NV_CUINFO"
        /*0018*/ 	.short	0x0002
        /*001a*/ 	.short	0x005a
        /*001c*/ 	.short	0x0082
	.zero		2


//--------------------- .nv.info                  --------------------------
	.section	.nv.info,"",@"SHT_CUDA_INFO"
	.align	4


	//----- nvinfo : EIATTR_REGCOUNT
	.align		4
        /*0000*/ 	.byte	0x04, 0x2f
        /*0002*/ 	.short	(.L_12 - .L_11)
	.align		4
.L_11:
        /*0004*/ 	.word	index@(_ZN7cutlass13device_kernelINS_4gemm6kernel13GemmUniversalIN4cute5tupleIJiiiiEEENS1_10collective13CollectiveMmaINS1_37MainloopSm90TmaGmmaWarpSpecializedFP8ILi22ENS5_IJNS4_1CILi1EEENSA_ILi2EEESB_EEENS1_32KernelTmaWarpSpecializedPingpongEEENS5_IJNSA_ILi64EEENSA_ILi256EEENSA_ILi32EEEEEENS_12float_e5m2_tENS5_IJlSB_lEEESK_SL_NS4_8TiledMMAINS4_8MMA_AtomIJNS4_4SM904GMMA31MMA_64x256x32_F32E5M2E5M2_SS_TNILNSP_7ScaleInE1ELSR_1EEEEEENS4_6LayoutINS5_IJSB_SB_SB_EEENS5_IJNSA_ILi0EEESW_SW_EEEEENS5_IJNS4_10UnderscoreESZ_SZ_EEEEENS4_23SM90_TMA_LOAD_MULTICASTENS4_14ComposedLayoutINS4_7SwizzleILi1ELi4ELi3EEENS4_18smem_ptr_flag_bitsILi8EEENSU_INS5_IJNSA_ILi8EEESI_EEENS5_IJSI_SB_EEEEEEEvNS4_8identityENS4_13SM90_TMA_LOADES1C_vS1D_EENS_8epilogue10collective6detail29Sm90TmaWarpSpecializedAdapterINS1H_15DefaultEpilogueISK_SL_SL_NS1G_6thread17LinearCombinationISK_Li1EffLNS1L_9ScaleType4KindE0ELNS_15FloatRoundStyleE2ESK_EENS1_15EpilogueDefaultEEEEEvvEEEEvNT_6ParamsE)
        /*0008*/ 	.word	0x000000a8


	//----- nvinfo : EIATTR_FRAME_SIZE
	.align		4
.L_12:
        /*000c*/ 	.byte	0x04, 0x11
        /*000e*/ 	.short	(.L_14 - .L_13)
	.align		4
.L_13:
        /*0010*/ 	.word	index@(_ZN7cutlass13device_kernelINS_4gemm6kernel13GemmUniversalIN4cute5tupleIJiiiiEEENS1_10collective13CollectiveMmaINS1_37MainloopSm90TmaGmmaWarpSpecializedFP8ILi22ENS5_IJNS4_1CILi1EEENSA_ILi2EEESB_EEENS1_32KernelTmaWarpSpecializedPingpongEEENS5_IJNSA_ILi64EEENSA_ILi256EEENSA_ILi32EEEEEENS_12float_e5m2_tENS5_IJlSB_lEEESK_SL_NS4_8TiledMMAINS4_8MMA_AtomIJNS4_4SM904GMMA31MMA_64x256x32_F32E5M2E5M2_SS_TNILNSP_7ScaleInE1ELSR_1EEEEEENS4_6LayoutINS5_IJSB_SB_SB_EEENS5_IJNSA_ILi0EEESW_SW_EEEEENS5_IJNS4_10UnderscoreESZ_SZ_EEEEENS4_23SM90_TMA_LOAD_MULTICASTENS4_14ComposedLayoutINS4_7SwizzleILi1ELi4ELi3EEENS4_18smem_ptr_flag_bitsILi8EEENSU_INS5_IJNSA_ILi8EEESI_EEENS5_IJSI_SB_EEEEEEEvNS4_8identityENS4_13SM90_TMA_LOADES1C_vS1D_EENS_8epilogue10collective6detail29Sm90TmaWarpSpecializedAdapterINS1H_15DefaultEpilogueISK_SL_SL_NS1G_6thread17LinearCombinationISK_Li1EffLNS1L_9ScaleType4KindE0ELNS_15FloatRoundStyleE2ESK_EENS1_15EpilogueDefaultEEEEEvvEEEEvNT_6ParamsE)
        /*0014*/ 	.word	0x00000118


	//----- nvinfo : EIATTR_MIN_STACK_SIZE
	.align		4
.L_14:
        /*0018*/ 	.byte	0x04, 0x12
        /*001a*/ 	.short	(.L_16 - .L_15)
	.align		4
.L_15:
        /*001c*/ 	.word	index@(_ZN7cutlass13device_kernelINS_4gemm6kernel13GemmUniversalIN4cute5tupleIJiiiiEEENS1_10collective13CollectiveMmaINS1_37MainloopSm90TmaGmmaWarpSpecializedFP8ILi22ENS5_IJNS4_1CILi1EEENSA_ILi2EEESB_EEENS1_32KernelTmaWarpSpecializedPingpongEEENS5_IJNSA_ILi64EEENSA_ILi256EEENSA_ILi32EEEEEENS_12float_e5m2_tENS5_IJlSB_lEEESK_SL_NS4_8TiledMMAINS4_8MMA_AtomIJNS4_4SM904GMMA31MMA_64x256x32_F32E5M2E5M2_SS_TNILNSP_7ScaleInE1ELSR_1EEEEEENS4_6LayoutINS5_IJSB_SB_SB_EEENS5_IJNSA_ILi0EEESW_SW_EEEEENS5_IJNS4_10UnderscoreESZ_SZ_EEEEENS4_23SM90_TMA_LOAD_MULTICASTENS4_14ComposedLayoutINS4_7SwizzleILi1ELi4ELi3EEENS4_18smem_ptr_flag_bitsILi8EEENSU_INS5_IJNSA_ILi8EEESI_EEENS5_IJSI_SB_EEEEEEEvNS4_8identityENS4_13SM90_TMA_LOADES1C_vS1D_EENS_8epilogue10collective6detail29Sm90TmaWarpSpecializedAdapterINS1H_15DefaultEpilogueISK_SL_SL_NS1G_6thread17LinearCombinationISK_Li1EffLNS1L_9ScaleType4KindE0ELNS_15FloatRoundStyleE2ESK_EENS1_15EpilogueDefaultEEEEEvvEEEEvNT_6ParamsE)
        /*0020*/ 	.word	0x00000118
.L_16:


//--------------------- .nv.compat                --------------------------
	.section	.nv.compat,"",@"SHT_CUDA_COMPAT_INFO"
	.align	4
        /*0000*/ 	.byte	0x02, 0x09, 0x01, 0x00, 0x02, 0x02, 0x04, 0x00, 0x02, 0x05, 0x05, 0x00, 0x03, 0x07, 0x01, 0x01
        /*0010*/ 	.byte	0x02, 0x03, 0x01, 0x00, 0x02, 0x06, 0x01, 0x00, 0x04, 0x0b, 0x08, 0x00, 0x00, 0x00, 0x00, 0x00
        /*0020*/ 	.byte	0x00, 0x00, 0x00, 0x00


//--------------------- .nv.info._ZN7cutlass13device_kernelINS_4gemm6kernel13GemmUniversalIN4cute5tupleIJiiiiEEENS1_10collective13CollectiveMmaINS1_37MainloopSm90TmaGmmaWarpSpecializedFP8ILi22ENS5_IJNS4_1CILi1EEENSA_ILi2EEESB_EEENS1_32KernelTmaWarpSpecializedPingpongEEENS5_IJNSA_ILi64EEENSA_ILi256EEENSA_ILi32EEEEEENS_12float_e5m2_tENS5_IJlSB_lEEESK_SL_NS4_8TiledMMAINS4_8MMA_AtomIJNS4_4SM904GMMA31MMA_64x256x32_F32E5M2E5M2_SS_TNILNSP_7ScaleInE1ELSR_1EEEEEENS4_6LayoutINS5_IJSB_SB_SB_EEENS5_IJNSA_ILi0EEESW_SW_EEEEENS5_IJNS4_10UnderscoreESZ_SZ_EEEEENS4_23SM90_TMA_LOAD_MULTICASTENS4_14ComposedLayoutINS4_7SwizzleILi1ELi4ELi3EEENS4_18smem_ptr_flag_bitsILi8EEENSU_INS5_IJNSA_ILi8EEESI_EEENS5_IJSI_SB_EEEEEEEvNS4_8identityENS4_13SM90_TMA_LOADES1C_vS1D_EENS_8epilogue10collective6detail29Sm90TmaWarpSpecializedAdapterINS1H_15DefaultEpilogueISK_SL_SL_NS1G_6thread17LinearCombinationISK_Li1EffLNS1L_9ScaleType4KindE0ELNS_15FloatRoundStyleE2ESK_EENS1_15EpilogueDefaultEEEEEvvEEEEvNT_6ParamsE --------------------------
	.section	.nv.info._ZN7cutlass13device_kernelINS_4gemm6kernel13GemmUniversalIN4cute5tupleIJiiiiEEENS1_10collective13CollectiveMmaINS1_37MainloopSm90TmaGmmaWarpSpecializedFP8ILi22ENS5_IJNS4_1CILi1EEENSA_ILi2EEESB_EEENS1_32KernelTmaWarpSpecializedPingpongEEENS5_IJNSA_ILi64EEENSA_ILi256EEENSA_ILi32EEEEEENS_12float_e5m2_tENS5_IJlSB_lEEESK_SL_NS4_8TiledMMAINS4_8MMA_AtomIJNS4_4SM904GMMA31MMA_64x256x32_F32E5M2E5M2_SS_TNILNSP_7ScaleInE1ELSR_1EEEEEENS4_6LayoutINS5_IJSB_SB_SB_EEENS5_IJNSA_ILi0EEESW_SW_EEEEENS5_IJNS4_10UnderscoreESZ_SZ_EEEEENS4_23SM90_TMA_LOAD_MULTICASTENS4_14ComposedLayoutINS4_7SwizzleILi1ELi4ELi3EEENS4_18smem_ptr_flag_bitsILi8EEENSU_INS5_IJNSA_ILi8EEESI_EEENS5_IJSI_SB_EEEEEEEvNS4_8identityENS4_13SM90_TMA_LOADES1C_vS1D_EENS_8epilogue10collective6detail29Sm90TmaWarpSpecializedAdapterINS1H_15DefaultEpilogueISK_SL_SL_NS1G_6thread17LinearCombinationISK_Li1EffLNS1L_9ScaleType4KindE0ELNS_15FloatRoundStyleE2ESK_EENS1_15EpilogueDefaultEEEEEvvEEEEvNT_6ParamsE,"",@"SHT_CUDA_INFO"
	.sectionflags	@""
	.align	4


	//----- nvinfo : EIATTR_CUDA_API_VERSION
	.align		4
        /*0000*/ 	.byte	0x04, 0x37
        /*0002*/ 	.short	(.L_18 - .L_17)
.L_17:
        /*0004*/ 	.word	0x00000082


	//----- nvinfo : EIATTR_KPARAM_INFO
	.align		4
.L_18:
        /*0008*/ 	.byte	0x04, 0x17
        /*000a*/ 	.short	(.L_20 - .L_19)
.L_19:
        /*000c*/ 	.word	0x00000000
        /*0010*/ 	.short	0x0000
        /*0012*/ 	.short	0x0070
        /*0014*/ 	.byte	0x00, 0xf0, 0x01, 0x10


	//----- nvinfo : EIATTR_SPARSE_MMA_MASK
	.align		4
.L_20:
        /*0018*/ 	.byte	0x03, 0x50
        /*001a*/ 	.short	0x0000


	//----- nvinfo : EIATTR_MAXREG_COUNT
	.align		4
        /*001c*/ 	.byte	0x03, 0x1b
        /*001e*/ 	.short	0x00a8


	//----- nvinfo : EIATTR_NUM_BARRIERS
	.align		4
        /*0020*/ 	.byte	0x02, 0x4c
        /*0022*/ 	.byte	0x01
	.zero		1


	//----- nvinfo : EIATTR_ANNOTATIONS
	.align		4
        /*0024*/ 	.byte	0x04, 0x55
        /*0026*/ 	.short	(.L_22 - .L_21)


	//   ....[0]....
.L_21:
        /*0028*/ 	.word	0x00000001
        /*002c*/ 	.byte	0x30, 0x09, 0x00, 0x00, 0x01, 0x00, 0x00, 0x00, 0x30, 0x10, 0x00, 0x00, 0x01, 0x00, 0x00, 0x00
        /* <DEDUP_REMOVED lines=208> */
        /*0d3c*/ 	.byte	0xc0, 0x0d, 0x01, 0x00, 0x01, 0x00, 0x00, 0x00, 0x10, 0x0e, 0x01, 0x00


	//----- nvinfo : EIATTR_MERCURY_ISA_VERSION
	.align		4
.L_22:
        /*0d48*/ 	.byte	0x03, 0x5f
        /*0d4a*/ 	.short	0x0101


	//----- nvinfo : EIATTR_INT_WARP_WIDE_INSTR_OFFSETS
	.align		4
        /*0d4c*/ 	.byte	0x04, 0x31
        /*0d4e*/ 	.short	(.L_24 - .L_23)


	//   ....[0]....
.L_23:
        /*0d50*/ 	.word	0x000007f0


	//   ....[1]....
        /*0d54*/ 	.word	0x00000800


	//   ....[2]....
        /*0d58*/ 	.word	0x00000840


	//   ....[3]....
        /*0d5c*/ 	.word	0x00000870


	//   ....[4]....
        /*0d60*/ 	.word	0x00000880


	//   ....[5]....
        /*0d64*/ 	.word	0x000008c0


	//   ....[6]....
        /*0d68*/ 	.word	0x000009f0


	//   ....[7]....
        /*0d6c*/ 	.word	0x00000a20


	//   ....[8]....
        /*0d70*/ 	.word	0x00005760


	//----- nvinfo : EIATTR_COOP_GROUP_MASK_REGIDS
	.align		4
.L_24:
        /*0d74*/ 	.byte	0x04, 0x29
        /*0d76*/ 	.short	(.L_26 - .L_25)


	//   ....[0]....
.L_25:
        /*0d78*/ 	.word	0xffffffff


	//   ....[1]....
        /*0d7c*/ 	.word	0xffffffff


	//   ....[2]....
        /*0d80*/ 	.word	0xffffffff


	//   ....[3]....
        /*0d84*/ 	.word	0xffffffff


	//   ....[4]....
        /*0d88*/ 	.word	0xffffffff


	//   ....[5]....
        /*0d8c*/ 	.word	0xffffffff


	//   ....[6]....
        /*0d90*/ 	.word	0xffffffff


	//----- nvinfo : EIATTR_COOP_GROUP_INSTR_OFFSETS
	.align		4
.L_26:
        /*0d94*/ 	.byte	0x04, 0x28
        /*0d96*/ 	.short	(.L_28 - .L_27)


	//   ....[0]....
.L_27:
        /*0d98*/ 	.word	0x00000070


	//   ....[1]....
        /*0d9c*/ 	.word	0x00000090


	//   ....[2]....
        /*0da0*/ 	.word	0x00000190


	//   ....[3]....
        /*0da4*/ 	.word	0x00000620


	//   ....[4]....
        /*0da8*/ 	.word	0x00000670


	//   ....[5]....
        /*0dac*/ 	.word	0x00000730


	//   ....[6]....
        /*0db0*/ 	.word	0x00000b80


	//----- nvinfo : EIATTR_REG_RECONFIG
	.align		4
.L_28:
        /*0db4*/ 	.byte	0x01, 0x54
	.zero		2


	//----- nvinfo : EIATTR_MBARRIER_INSTR_OFFSETS
	.align		4
        /*0db8*/ 	.byte	0x04, 0x39
        /*0dba*/ 	.short	(.L_30 - .L_29)


	//   ....[0]....
.L_29:
        /*0dbc*/ 	.word	0x00000330
        /*0dc0*/ 	.word	0x000000ff
        /*0dc4*/ 	.word	0x00000000
        /*0dc8*/ 	.short	0x0100
        /*0dca*/ 	.byte	0x07
	.zero		1


	//   ....[1]....
        /*0dcc*/ 	.word	0x00000340
        /*0dd0*/ 	.word	0x000000ff
        /*0dd4*/ 	.word	0x000000b0
        /*0dd8*/ 	.short	0x0100
        /*0dda*/ 	.byte	0x07
	.zero		1


	//   ....[2]....
        /*0ddc*/ 	.word	0x00000350
        /*0de0*/ 	.word	0x000000ff
        /*0de4*/ 	.word	0x00000008
        /*0de8*/ 	.short	0x0100
        /*0dea*/ 	.byte	0x07
	.zero		1


	//   ....[3]....
        /*0dec*/ 	.word	0x00000360
        /*0df0*/ 	.word	0x000000ff
        /*0df4*/ 	.word	0x000000b8
        /*0df8*/ 	.short	0x0100
        /*0dfa*/ 	.byte	0x07
	.zero		1


	//   ....[4]....
        /*0dfc*/ 	.word	0x00000370
        /*0e00*/ 	.word	0x000000ff
        /*0e04*/ 	.word	0x00000010
        /*0e08*/ 	.short	0x0100
        /*0e0a*/ 	.byte	0x07
	.zero		1


	//   ....[5]....
        /*0e0c*/ 	.word	0x00000380
        /*0e10*/ 	.word	0x000000ff
        /*0e14*/ 	.word	0x000000c0
        /*0e18*/ 	.short	0x0100
        /*0e1a*/ 	.byte	0x07
	.zero		1


	//   ....[6]....
        /*0e1c*/ 	.word	0x00000390
        /*0e20*/ 	.word	0x000000ff
        /*0e24*/ 	.word	0x00000018
        /*0e28*/ 	.short	0x0100
        /*0e2a*/ 	.byte	0x07
	.zero		1


	//   ....[7]....
        /*0e2c*/ 	.word	0x000003a0
        /*0e30*/ 	.word	0x000000ff
        /*0e34*/ 	.word	0x000000c8
        /*0e38*/ 	.short	0x0100
        /*0e3a*/ 	.byte	0x07
	.zero		1


	//   ....[8]....
        /*0e3c*/ 	.word	0x000003b0
        /*0e40*/ 	.word	0x000000ff
        /*0e44*/ 	.word	0x00000020
        /*0e48*/ 	.short	0x0100
        /*0e4a*/ 	.byte	0x07
	.zero		1


	//   ....[9]....
        /*0e4c*/ 	.word	0x000003c0
        /*0e50*/ 	.word	0x000000ff
        /*0e54*/ 	.word	0x000000d0
        /*0e58*/ 	.short	0x0100
        /*0e5a*/ 	.byte	0x07
	.zero		1


	//   ....[10]....
        /*0e5c*/ 	.word	0x000003d0
        /*0e60*/ 	.word	0x000000ff
        /*0e64*/ 	.word	0x00000028
        /*0e68*/ 	.short	0x0100
        /*0e6a*/ 	.byte	0x07
	.zero		1


	//   ....[11]....
        /*0e6c*/ 	.word	0x000003e0
        /*0e70*/ 	.word	0x000000ff
        /*0e74*/ 	.word	0x000000d8
        /*0e78*/ 	.short	0x0100
        /*0e7a*/ 	.byte	0x07
	.zero		1


	//   ....[12]....
        /*0e7c*/ 	.word	0x000003f0
        /*0e80*/ 	.word	0x000000ff
        /*0e84*/ 	.word	0x00000030
        /*0e88*/ 	.short	0x0100
        /*0e8a*/ 	.byte	0x07
	.zero		1


	//   ....[13]....
        /*0e8c*/ 	.word	0x00000400
        /*0e90*/ 	.word	0x000000ff
        /*0e94*/ 	.word	0x000000e0
        /*0e98*/ 	.short	0x0100
        /*0e9a*/ 	.byte	0x07
	.zero		1


	//   ....[14]....
        /*0e9c*/ 	.word	0x00000410
        /*0ea0*/ 	.word	0x000000ff
        /*0ea4*/ 	.word	0x00000038
        /*0ea8*/ 	.short	0x0100
        /*0eaa*/ 	.byte	0x07
	.zero		1


	//   ....[15]....
        /*0eac*/ 	.word	0x00000420
        /*0eb0*/ 	.word	0x000000ff
        /*0eb4*/ 	.word	0x000000e8
        /*0eb8*/ 	.short	0x0100
        /*0eba*/ 	.byte	0x07
	.zero		1


	//   ....[16]....
        /*0ebc*/ 	.word	0x00000430
        /*0ec0*/ 	.word	0x000000ff
        /*0ec4*/ 	.word	0x00000040
        /*0ec8*/ 	.short	0x0100
        /*0eca*/ 	.byte	0x07
	.zero		1


	//   ....[17]....
        /*0ecc*/ 	.word	0x00000440
        /*0ed0*/ 	.word	0x000000ff
        /*0ed4*/ 	.word	0x000000f0
        /*0ed8*/ 	.short	0x0100
        /*0eda*/ 	.byte	0x07
	.zero		1


	//   ....[18]....
        /*0edc*/ 	.word	0x00000450
        /*0ee0*/ 	.word	0x000000ff
        /*0ee4*/ 	.word	0x00000048
        /*0ee8*/ 	.short	0x0100
        /*0eea*/ 	.byte	0x07
	.zero		1


	//   ....[19]....
        /*0eec*/ 	.word	0x00000460
        /*0ef0*/ 	.word	0x000000ff
        /*0ef4*/ 	.word	0x000000f8
        /*0ef8*/ 	.short	0x0100
        /*0efa*/ 	.byte	0x07
	.zero		1


	//   ....[20]....
        /*0efc*/ 	.word	0x00000470
        /*0f00*/ 	.word	0x000000ff
        /*0f04*/ 	.word	0x00000050
        /*0f08*/ 	.short	0x0100
        /*0f0a*/ 	.byte	0x07
	.zero		1


	//   ....[21]....
        /*0f0c*/ 	.word	0x00000480
        /*0f10*/ 	.word	0x000000ff
        /*0f14*/ 	.word	0x00000100
        /*0f18*/ 	.short	0x0100
        /*0f1a*/ 	.byte	0x07
	.zero		1


	//   ....[22]....
        /*0f1c*/ 	.word	0x00000490
        /*0f20*/ 	.word	0x000000ff
        /*0f24*/ 	.word	0x00000058
        /*0f28*/ 	.short	0x0100
        /*0f2a*/ 	.byte	0x07
	.zero		1


	//   ....[23]....
        /*0f2c*/ 	.word	0x000004a0
        /*0f30*/ 	.word	0x000000ff
        /*0f34*/ 	.word	0x00000108
        /*0f38*/ 	.short	0x0100
        /*0f3a*/ 	.byte	0x07
	.zero		1


	//   ....[24]....
        /*0f3c*/ 	.word	0x000004b0
        /*0f40*/ 	.word	0x000000ff
        /*0f44*/ 	.word	0x00000060
        /*0f48*/ 	.short	0x0100
        /*0f4a*/ 	.byte	0x07
	.zero		1


	//   ....[25]....
        /*0f4c*/ 	.word	0x000004c0
        /*0f50*/ 	.word	0x000000ff
        /*0f54*/ 	.word	0x00000110
        /*0f58*/ 	.short	0x0100
        /*0f5a*/ 	.byte	0x07
	.zero		1


	//   ....[26]....
        /*0f5c*/ 	.word	0x000004d0
        /*0f60*/ 	.word	0x000000ff
        /*0f64*/ 	.word	0x00000068
        /*0f68*/ 	.short	0x0100
        /*0f6a*/ 	.byte	0x07
	.zero		1


	//   ....[27]....
        /*0f6c*/ 	.word	0x000004e0
        /*0f70*/ 	.word	0x000000ff
        /*0f74*/ 	.word	0x00000118
        /*0f78*/ 	.short	0x0100
        /*0f7a*/ 	.byte	0x07
	.zero		1


	//   ....[28]....
        /*0f7c*/ 	.word	0x000004f0
        /*0f80*/ 	.word	0x000000ff
        /*0f84*/ 	.word	0x00000070
        /*0f88*/ 	.short	0x0100
        /*0f8a*/ 	.byte	0x07
	.zero		1


	//   ....[29]....
        /*0f8c*/ 	.word	0x00000500
        /*0f90*/ 	.word	0x000000ff
        /*0f94*/ 	.word	0x00000120
        /*0f98*/ 	.short	0x0100
        /*0f9a*/ 	.byte	0x07
	.zero		1


	//   ....[30]....
        /*0f9c*/ 	.word	0x00000510
        /*0fa0*/ 	.word	0x000000ff
        /*0fa4*/ 	.word	0x00000078
        /*0fa8*/ 	.short	0x0100
        /*0faa*/ 	.byte	0x07
	.zero		1


	//   ....[31]....
        /*0fac*/ 	.word	0x00000520
        /*0fb0*/ 	.word	0x000000ff
        /*0fb4*/ 	.word	0x00000128
        /*0fb8*/ 	.short	0x0100
        /*0fba*/ 	.byte	0x07
	.zero		1


	//   ....[32]....
        /*0fbc*/ 	.word	0x00000530
        /*0fc0*/ 	.word	0x000000ff
        /*0fc4*/ 	.word	0x00000080
        /*0fc8*/ 	.short	0x0100
        /*0fca*/ 	.byte	0x07
	.zero		1


	//   ....[33]....
        /*0fcc*/ 	.word	0x00000540
        /*0fd0*/ 	.word	0x000000ff
        /*0fd4*/ 	.word	0x00000130
        /*0fd8*/ 	.short	0x0100
        /*0fda*/ 	.byte	0x07
	.zero		1


	//   ....[34]....
        /*0fdc*/ 	.word	0x00000550
        /*0fe0*/ 	.word	0x000000ff
        /*0fe4*/ 	.word	0x00000088
        /*0fe8*/ 	.short	0x0100
        /*0fea*/ 	.byte	0x07
	.zero		1


	//   ....[35]....
        /*0fec*/ 	.word	0x00000560
        /*0ff0*/ 	.word	0x000000ff
        /*0ff4*/ 	.word	0x00000138
        /*0ff8*/ 	.short	0x0100
        /*0ffa*/ 	.byte	0x07
	.zero		1


	//   ....[36]....
        /*0ffc*/ 	.word	0x00000570
        /*1000*/ 	.word	0x000000ff
        /*1004*/ 	.word	0x00000090
        /*1008*/ 	.short	0x0100
        /*100a*/ 	.byte	0x07
	.zero		1


	//   ....[37]....
        /*100c*/ 	.word	0x00000580
        /*1010*/ 	.word	0x000000ff
        /*1014*/ 	.word	0x00000140
        /*1018*/ 	.short	0x0100
        /*101a*/ 	.byte	0x07
	.zero		1


	//   ....[38]....
        /*101c*/ 	.word	0x00000590
        /*1020*/ 	.word	0x000000ff
        /*1024*/ 	.word	0x00000098
        /*1028*/ 	.short	0x0100
        /*102a*/ 	.byte	0x07
	.zero		1


	//   ....[39]....
        /*102c*/ 	.word	0x000005a0
        /*1030*/ 	.word	0x000000ff
        /*1034*/ 	.word	0x00000148
        /*1038*/ 	.short	0x0100
        /*103a*/ 	.byte	0x07
	.zero		1


	//   ....[40]....
        /*103c*/ 	.word	0x000005b0
        /*1040*/ 	.word	0x000000ff
        /*1044*/ 	.word	0x000000a0
        /*1048*/ 	.short	0x0100
        /*104a*/ 	.byte	0x07
	.zero		1


	//   ....[41]....
        /*104c*/ 	.word	0x000005c0
        /*1050*/ 	.word	0x000000ff
        /*1054*/ 	.word	0x00000150
        /*1058*/ 	.short	0x0100
        /*105a*/ 	.byte	0x07
	.zero		1


	//   ....[42]....
        /*105c*/ 	.word	0x000005d0
        /*1060*/ 	.word	0x000000ff
        /*1064*/ 	.word	0x000000a8
        /*1068*/ 	.short	0x0100
        /*106a*/ 	.byte	0x07
	.zero		1


	//   ....[43]....
        /*106c*/ 	.word	0x000005e0
        /*1070*/ 	.word	0x000000ff
        /*1074*/ 	.word	0x00000158
        /*1078*/ 	.short	0x0100
        /*107a*/ 	.byte	0x07
	.zero		1


	//   ....[44]....
        /*107c*/ 	.word	0x00000a60
        /*1080*/ 	.word	0x000000ff
        /*1084*/ 	.word	0x00000190
        /*1088*/ 	.short	0x0100
        /*108a*/ 	.byte	0x07
	.zero		1


	//   ....[45]....
        /*108c*/ 	.word	0x00000ac0
        /*1090*/ 	.word	0x000000ff
        /*1094*/ 	.word	0x00000198
        /*1098*/ 	.short	0x0100
        /*109a*/ 	.byte	0x07
	.zero		1


	//   ....[46]....
        /*109c*/ 	.word	0x00000b00
        /*10a0*/ 	.word	0x000000ff
        /*10a4*/ 	.word	0x00000170
        /*10a8*/ 	.short	0x0100
        /*10aa*/ 	.byte	0x0a
	.zero		1


	//   ....[47]....
        /*10ac*/ 	.word	0x00000b10
        /*10b0*/ 	.word	0x000000ff
        /*10b4*/ 	.word	0x00000178
        /*10b8*/ 	.short	0x0100
        /*10ba*/ 	.byte	0x0a
	.zero		1


	//   ....[48]....
        /*10bc*/ 	.word	0x00000b20
        /*10c0*/ 	.word	0x000000ff
        /*10c4*/ 	.word	0x00000180
        /*10c8*/ 	.short	0x0100
        /*10ca*/ 	.byte	0x0a
	.zero		1


	//   ....[49]....
        /*10cc*/ 	.word	0x00000b30
        /*10d0*/ 	.word	0x000000ff
        /*10d4*/ 	.word	0x00000188
        /*10d8*/ 	.short	0x0100
        /*10da*/ 	.byte	0x0a
	.zero		1


	//   ....[50]....
        /*10dc*/ 	.word	0x000019e0
        /*10e0*/ 	.word	0x000000ff
        /*10e4*/ 	.word	0xfffffff8
        /*10e8*/ 	.short	0x010a
        /*10ea*/ 	.byte	0x11
	.zero		1


	//   ....[51]....
        /*10ec*/ 	.word	0x000023c0
        /*10f0*/ 	.word	0x000000ff
        /*10f4*/ 	.word	0x00000000
        /*10f8*/ 	.short	0x010a
        /*10fa*/ 	.byte	0x06
	.zero		1


	//   ....[52]....
        /*10fc*/ 	.word	0x00002400
        /*1100*/ 	.word	0x000000ff
        /*1104*/ 	.word	0x00000000
        /*1108*/ 	.short	0x010a
        /*110a*/ 	.byte	0x06
	.zero		1


	//   ....[53]....
        /*110c*/ 	.word	0x00003590
        /*1110*/ 	.word	0x000000ff
        /*1114*/ 	.word	0x00000000
        /*1118*/ 	.short	0x010a
        /*111a*/ 	.byte	0x09
	.zero		1


	//   ....[54]....
        /*111c*/ 	.word	0x000035d0
        /*1120*/ 	.word	0x000000ff
        /*1124*/ 	.word	0x00000000
        /*1128*/ 	.short	0x010a
        /*112a*/ 	.byte	0x09
	.zero		1


	//   ....[55]....
        /*112c*/ 	.word	0x00004610
        /*1130*/ 	.word	0x000000e5
        /*1134*/ 	.word	0x00000000
        /*1138*/ 	.short	0x0101
        /*113a*/ 	.byte	0x3f
	.zero		1


	//   ....[56]....
        /*113c*/ 	.word	0x000056c0
        /*1140*/ 	.word	0x000000e3
        /*1144*/ 	.word	0x00000000
        /*1148*/ 	.short	0x0101
        /*114a*/ 	.byte	0x1d
	.zero		1


	//   ....[57]....
        /*114c*/ 	.word	0x00005820
        /*1150*/ 	.word	0x00000018
        /*1154*/ 	.word	0x00000000
        /*1158*/ 	.short	0x0101
        /*115a*/ 	.byte	0x3f
	.zero		1


	//   ....[58]....
        /*115c*/ 	.word	0x000058d0
        /*1160*/ 	.word	0x000000ff
        /*1164*/ 	.word	0x00000008
        /*1168*/ 	.short	0x010a
        /*116a*/ 	.byte	0x11
	.zero		1


	//   ....[59]....
        /*116c*/ 	.word	0x0000eac0
        /*1170*/ 	.word	0x00000003
        /*1174*/ 	.word	0x00000000
        /*1178*/ 	.short	0x0101
        /*117a*/ 	.byte	0x1d
	.zero		1


	//   ....[60]....
        /*117c*/ 	.word	0x0000f500
        /*1180*/ 	.word	0x0000000c
        /*1184*/ 	.word	0x000000b0
        /*1188*/ 	.short	0x010a
        /*118a*/ 	.byte	0x3f
	.zero		1


	//   ....[61]....
        /*118c*/ 	.word	0x0000f8d0
        /*1190*/ 	.word	0x00000004
        /*1194*/ 	.word	0x00000198
        /*1198*/ 	.short	0x0101
        /*119a*/ 	.byte	0x3f
	.zero		1


	//   ....[62]....
        /*119c*/ 	.word	0x000100e0
        /*11a0*/ 	.word	0x00000007
        /*11a4*/ 	.word	0x00000000
        /*11a8*/ 	.short	0x010a
        /*11aa*/ 	.byte	0x3f
	.zero		1


	//   ....[63]....
        /*11ac*/ 	.word	0x00010160
        /*11b0*/ 	.word	0x00000009
        /*11b4*/ 	.word	0x00000000
        /*11b8*/ 	.short	0x010a
        /*11ba*/ 	.byte	0x3f
	.zero		1


	//   ....[64]....
        /*11bc*/ 	.word	0x000101f0
        /*11c0*/ 	.word	0x00000006
        /*11c4*/ 	.word	0x00000000
        /*11c8*/ 	.short	0x010a
        /*11ca*/ 	.byte	0x3f
	.zero		1


	//   ....[65]....
        /*11cc*/ 	.word	0x00010280
        /*11d0*/ 	.word	0x00000009
        /*11d4*/ 	.word	0x00000000
        /*11d8*/ 	.short	0x010a
        /*11da*/ 	.byte	0x3f
	.zero		1


	//   ....[66]....
        /*11dc*/ 	.word	0x00010310
        /*11e0*/ 	.word	0x00000006
        /*11e4*/ 	.word	0x00000000
        /*11e8*/ 	.short	0x010a
        /*11ea*/ 	.byte	0x3f
	.zero		1


	//   ....[67]....
        /*11ec*/ 	.word	0x000103a0
        /*11f0*/ 	.word	0x00000009
        /*11f4*/ 	.word	0x00000000
        /*11f8*/ 	.short	0x010a
        /*11fa*/ 	.byte	0x3f
	.zero		1


	//   ....[68]....
        /*11fc*/ 	.word	0x00010430
        /*1200*/ 	.word	0x00000006
        /*1204*/ 	.word	0x00000000
        /*1208*/ 	.short	0x010a
        /*120a*/ 	.byte	0x3f
	.zero		1


	//   ....[69]....
        /*120c*/ 	.word	0x000104c0
        /*1210*/ 	.word	0x00000009
        /*1214*/ 	.word	0x00000000
        /*1218*/ 	.short	0x010a
        /*121a*/ 	.byte	0x3f
	.zero		1


	//   ....[70]....
        /*121c*/ 	.word	0x00010550
        /*1220*/ 	.word	0x00000006
        /*1224*/ 	.word	0x00000000
        /*1228*/ 	.short	0x010a
        /*122a*/ 	.byte	0x3f
	.zero		1


	//   ....[71]....
        /*122c*/ 	.word	0x000105e0
        /*1230*/ 	.word	0x00000009
        /*1234*/ 	.word	0x00000000
        /*1238*/ 	.short	0x010a
        /*123a*/ 	.byte	0x3f
	.zero		1


	//   ....[72]....
        /*123c*/ 	.word	0x00010670
        /*1240*/ 	.word	0x00000006
        /*1244*/ 	.word	0x00000000
        /*1248*/ 	.short	0x010a
        /*124a*/ 	.byte	0x3f
	.zero		1


	//   ....[73]....
        /*124c*/ 	.word	0x00010700
        /*1250*/ 	.word	0x00000009
        /*1254*/ 	.word	0x00000000
        /*1258*/ 	.short	0x010a
        /*125a*/ 	.byte	0x3f
	.zero		1


	//   ....[74]....
        /*125c*/ 	.word	0x00010790
        /*1260*/ 	.word	0x00000006
        /*1264*/ 	.word	0x00000000
        /*1268*/ 	.short	0x010a
        /*126a*/ 	.byte	0x3f
	.zero		1


	//   ....[75]....
        /*126c*/ 	.word	0x00010820
        /*1270*/ 	.word	0x00000009
        /*1274*/ 	.word	0x00000000
        /*1278*/ 	.short	0x010a
        /*127a*/ 	.byte	0x3f
	.zero		1


	//   ....[76]....
        /*127c*/ 	.word	0x000108b0
        /*1280*/ 	.word	0x00000006
        /*1284*/ 	.word	0x00000000
        /*1288*/ 	.short	0x010a
        /*128a*/ 	.byte	0x3f
	.zero		1


	//   ....[77]....
        /*128c*/ 	.word	0x00010940
        /*1290*/ 	.word	0x00000009
        /*1294*/ 	.word	0x00000000
        /*1298*/ 	.short	0x010a
        /*129a*/ 	.byte	0x3f
	.zero		1


	//   ....[78]....
        /*129c*/ 	.word	0x000109d0
        /*12a0*/ 	.word	0x00000006
        /*12a4*/ 	.word	0x00000000
        /*12a8*/ 	.short	0x010a
        /*12aa*/ 	.byte	0x3f
	.zero		1


	//   ....[79]....
        /*12ac*/ 	.word	0x00010a60
        /*12b0*/ 	.word	0x00000009
        /*12b4*/ 	.word	0x00000000
        /*12b8*/ 	.short	0x010a
        /*12ba*/ 	.byte	0x3f
	.zero		1


	//   ....[80]....
        /*12bc*/ 	.word	0x00010af0
        /*12c0*/ 	.word	0x00000006
        /*12c4*/ 	.word	0x00000000
        /*12c8*/ 	.short	0x010a
        /*12ca*/ 	.byte	0x3f
	.zero		1


	//   ....[81]....
        /*12cc*/ 	.word	0x00010b80
        /*12d0*/ 	.word	0x00000009
        /*12d4*/ 	.word	0x00000000
        /*12d8*/ 	.short	0x010a
        /*12da*/ 	.byte	0x3f
	.zero		1


	//   ....[82]....
        /*12dc*/ 	.word	0x00010c10
        /*12e0*/ 	.word	0x00000006
        /*12e4*/ 	.word	0x00000000
        /*12e8*/ 	.short	0x010a
        /*12ea*/ 	.byte	0x3f
	.zero		1


	//   ....[83]....
        /*12ec*/ 	.word	0x00010ca0
        /*12f0*/ 	.word	0x00000003
        /*12f4*/ 	.word	0x00000000
        /*12f8*/ 	.short	0x010a
        /*12fa*/ 	.byte	0x3f
	.zero		1


	//   ....[84]....
        /*12fc*/ 	.word	0x00010d10
        /*1300*/ 	.word	0x00000003
        /*1304*/ 	.word	0xfffffff8
        /*1308*/ 	.short	0x010a
        /*130a*/ 	.byte	0x3f
	.zero		1


	//   ....[85]....
        /*130c*/ 	.word	0x00010d70
        /*1310*/ 	.word	0x00000003
        /*1314*/ 	.word	0x00000000
        /*1318*/ 	.short	0x010a
        /*131a*/ 	.byte	0x3f
	.zero		1


	//   ....[86]....
        /*131c*/ 	.word	0x00010de0
        /*1320*/ 	.word	0x00000000
        /*1324*/ 	.word	0x00000000
        /*1328*/ 	.short	0x010a
        /*132a*/ 	.byte	0x3f
	.zero		1


	//   ....[87]....
        /*132c*/ 	.word	0x00010e50
        /*1330*/ 	.word	0x00000019
        /*1334*/ 	.word	0x00000008
        /*1338*/ 	.short	0x010a
        /*133a*/ 	.byte	0x3f
	.zero		1


	//   ....[88]....
        /*133c*/ 	.word	0x00010f20
        /*1340*/ 	.word	0x0000000c
        /*1344*/ 	.word	0x000000b0
        /*1348*/ 	.short	0x010a
        /*134a*/ 	.byte	0x3f
	.zero		1


	//   ....[89]....
        /*134c*/ 	.word	0x00011000
        /*1350*/ 	.word	0x00000007
        /*1354*/ 	.word	0x00000000
        /*1358*/ 	.short	0x010a
        /*135a*/ 	.byte	0x3f
	.zero		1


	//   ....[90]....
        /*135c*/ 	.word	0x00011050
        /*1360*/ 	.word	0x00000009
        /*1364*/ 	.word	0x00000000
        /*1368*/ 	.short	0x010a
        /*136a*/ 	.byte	0x3f
	.zero		1


	//   ....[91]....
        /*136c*/ 	.word	0x000110a0
        /*1370*/ 	.word	0x00000006
        /*1374*/ 	.word	0x00000000
        /*1378*/ 	.short	0x010a
        /*137a*/ 	.byte	0x3f
	.zero		1


	//   ....[92]....
        /*137c*/ 	.word	0x000110f0
        /*1380*/ 	.word	0x00000009
        /*1384*/ 	.word	0x00000000
        /*1388*/ 	.short	0x010a
        /*138a*/ 	.byte	0x3f
	.zero		1


	//   ....[93]....
        /*138c*/ 	.word	0x00011140
        /*1390*/ 	.word	0x00000006
        /*1394*/ 	.word	0x00000000
        /*1398*/ 	.short	0x010a
        /*139a*/ 	.byte	0x3f
	.zero		1


	//   ....[94]....
        /*139c*/ 	.word	0x00011190
        /*13a0*/ 	.word	0x00000009
        /*13a4*/ 	.word	0x00000000
        /*13a8*/ 	.short	0x010a
        /*13aa*/ 	.byte	0x3f
	.zero		1


	//   ....[95]....
        /*13ac*/ 	.word	0x000111e0
        /*13b0*/ 	.word	0x00000006
        /*13b4*/ 	.word	0x00000000
        /*13b8*/ 	.short	0x010a
        /*13ba*/ 	.byte	0x3f
	.zero		1


	//   ....[96]....
        /*13bc*/ 	.word	0x00011230
        /*13c0*/ 	.word	0x00000009
        /*13c4*/ 	.word	0x00000000
        /*13c8*/ 	.short	0x010a
        /*13ca*/ 	.byte	0x3f
	.zero		1


	//   ....[97]....
        /*13cc*/ 	.word	0x00011280
        /*13d0*/ 	.word	0x00000006
        /*13d4*/ 	.word	0x00000000
        /*13d8*/ 	.short	0x010a
        /*13da*/ 	.byte	0x3f
	.zero		1


	//   ....[98]....
        /*13dc*/ 	.word	0x000112d0
        /*13e0*/ 	.word	0x00000009
        /*13e4*/ 	.word	0x00000000
        /*13e8*/ 	.short	0x010a
        /*13ea*/ 	.byte	0x3f
	.zero		1


	//   ....[99]....
        /*13ec*/ 	.word	0x00011320
        /*13f0*/ 	.word	0x00000006
        /*13f4*/ 	.word	0x00000000
        /*13f8*/ 	.short	0x010a
        /*13fa*/ 	.byte	0x3f
	.zero		1


	//   ....[100]....
        /*13fc*/ 	.word	0x00011370
        /*1400*/ 	.word	0x00000009
        /*1404*/ 	.word	0x00000000
        /*1408*/ 	.short	0x010a
        /*140a*/ 	.byte	0x3f
	.zero		1


	//   ....[101]....
        /*140c*/ 	.word	0x000113c0
        /*1410*/ 	.word	0x00000006
        /*1414*/ 	.word	0x00000000
        /*1418*/ 	.short	0x010a
        /*141a*/ 	.byte	0x3f
	.zero		1


	//   ....[102]....
        /*141c*/ 	.word	0x00011410
        /*1420*/ 	.word	0x00000009
        /*1424*/ 	.word	0x00000000
        /*1428*/ 	.short	0x010a
        /*142a*/ 	.byte	0x3f
	.zero		1


	//   ....[103]....
        /*142c*/ 	.word	0x00011460
        /*1430*/ 	.word	0x00000006
        /*1434*/ 	.word	0x00000000
        /*1438*/ 	.short	0x010a
        /*143a*/ 	.byte	0x3f
	.zero		1


	//   ....[104]....
        /*143c*/ 	.word	0x000114b0
        /*1440*/ 	.word	0x00000009
        /*1444*/ 	.word	0x00000000
        /*1448*/ 	.short	0x010a
        /*144a*/ 	.byte	0x3f
	.zero		1


	//   ....[105]....
        /*144c*/ 	.word	0x00011500
        /*1450*/ 	.word	0x00000006
        /*1454*/ 	.word	0x00000000
        /*1458*/ 	.short	0x010a
        /*145a*/ 	.byte	0x3f
	.zero		1


	//   ....[106]....
        /*145c*/ 	.word	0x00011550
        /*1460*/ 	.word	0x00000009
        /*1464*/ 	.word	0x00000000
        /*1468*/ 	.short	0x010a
        /*146a*/ 	.byte	0x3f
	.zero		1


	//   ....[107]....
        /*146c*/ 	.word	0x000115a0
        /*1470*/ 	.word	0x00000006
        /*1474*/ 	.word	0x00000000
        /*1478*/ 	.short	0x010a
        /*147a*/ 	.byte	0x3f
	.zero		1


	//   ....[108]....
        /*147c*/ 	.word	0x000115f0
        /*1480*/ 	.word	0x00000009
        /*1484*/ 	.word	0x00000000
        /*1488*/ 	.short	0x010a
        /*148a*/ 	.byte	0x3f
	.zero		1


	//   ....[109]....
        /*148c*/ 	.word	0x00011640
        /*1490*/ 	.word	0x00000006
        /*1494*/ 	.word	0x00000000
        /*1498*/ 	.short	0x010a
        /*149a*/ 	.byte	0x3f
	.zero		1


	//----- nvinfo : EIATTR_NUM_MBARRIERS
	.align		4
.L_30:
        /*149c*/ 	.byte	0x03, 0x38
        /*149e*/ 	.short	0x0032


	//----- nvinfo : EIATTR_EXIT_INSTR_OFFSETS
	.align		4
        /*14a0*/ 	.byte	0x04, 0x1c
        /*14a2*/ 	.short	(.L_32 - .L_31)


	//   ....[0]....
.L_31:
        /*14a4*/ 	.word	0x00001720


	//   ....[1]....
        /*14a8*/ 	.word	0x00001780


	//   ....[2]....
        /*14ac*/ 	.word	0x0000f1d0


	//   ....[3]....
        /*14b0*/ 	.word	0x0000f200


	//   ....[4]....
        /*14b4*/ 	.word	0x00010cf0


	//----- nvinfo : EIATTR_MAX_THREADS
	.align		4
.L_32:
        /*14b8*/ 	.byte	0x04, 0x05
        /*14ba*/ 	.short	(.L_34 - .L_33)
.L_33:
        /*14bc*/ 	.word	0x00000180
        /*14c0*/ 	.word	0x00000001
        /*14c4*/ 	.word	0x00000001


	//----- nvinfo : EIATTR_CRS_STACK_SIZE
	.align		4
.L_34:
        /*14c8*/ 	.byte	0x04, 0x1e
        /*14ca*/ 	.short	(.L_36 - .L_35)
.L_35:
        /*14cc*/ 	.word	0x00000000


	//----- nvinfo : EIATTR_CBANK_PARAM_SIZE
	.align		4
.L_36:
        /*14d0*/ 	.byte	0x03, 0x19
        /*14d2*/ 	.short	0x0470


	//----- nvinfo : EIATTR_PARAM_CBANK
	.align		4
        /*14d4*/ 	.byte	0x04, 0x0a
        /*14d6*/ 	.short	(.L_38 - .L_37)
	.align		4
.L_37:
        /*14d8*/ 	.word	index@(.nv.constant0._ZN7cutlass13device_kernelINS_4gemm6kernel13GemmUniversalIN4cute5tupleIJiiiiEEENS1_10collective13CollectiveMmaINS1_37MainloopSm90TmaGmmaWarpSpecializedFP8ILi22ENS5_IJNS4_1CILi1EEENSA_ILi2EEESB_EEENS1_32KernelTmaWarpSpecializedPingpongEEENS5_IJNSA_ILi64EEENSA_ILi256EEENSA_ILi32EEEEEENS_12float_e5m2_tENS5_IJlSB_lEEESK_SL_NS4_8TiledMMAINS4_8MMA_AtomIJNS4_4SM904GMMA31MMA_64x256x32_F32E5M2E5M2_SS_TNILNSP_7ScaleInE1ELSR_1EEEEEENS4_6LayoutINS5_IJSB_SB_SB_EEENS5_IJNSA_ILi0EEESW_SW_EEEEENS5_IJNS4_10UnderscoreESZ_SZ_EEEEENS4_23SM90_TMA_LOAD_MULTICASTENS4_14ComposedLayoutINS4_7SwizzleILi1ELi4ELi3EEENS4_18smem_ptr_flag_bitsILi8EEENSU_INS5_IJNSA_ILi8EEESI_EEENS5_IJSI_SB_EEEEEEEvNS4_8identityENS4_13SM90_TMA_LOADES1C_vS1D_EENS_8epilogue10collective6detail29Sm90TmaWarpSpecializedAdapterINS1H_15DefaultEpilogueISK_SL_SL_NS1G_6thread17LinearCombinationISK_Li1EffLNS1L_9ScaleType4KindE0ELNS_15FloatRoundStyleE2ESK_EENS1_15EpilogueDefaultEEEEEvvEEEEvNT_6ParamsE)
        /*14dc*/ 	.short	0x0210
        /*14de*/ 	.short	0x0470


	//----- nvinfo : EIATTR_SW_WAR
	.align		4
.L_38:
        /*14e0*/ 	.byte	0x04, 0x36
        /*14e2*/ 	.short	(.L_40 - .L_39)
.L_39:
        /*14e4*/ 	.word	0x00000008
.L_40:


//--------------------- .nv.callgraph             --------------------------
	.section	.nv.callgraph,"",@"SHT_CUDA_CALLGRAPH"
	.align	4
	.sectionentsize	8
	.align		4
        /*0000*/ 	.word	0x00000000
	.align		4
        /*0004*/ 	.word	0xffffffff
	.align		4
        /*0008*/ 	.word	0x00000000
	.align		4
        /*000c*/ 	.word	0xfffffffe
	.align		4
        /*0010*/ 	.word	0x00000000
	.align		4
        /*0014*/ 	.word	0xfffffffd
	.align		4
        /*0018*/ 	.word	0x00000000
	.align		4
        /*001c*/ 	.word	0xfffffffc


//--------------------- .nv.constant4             --------------------------
	.section	.nv.constant4,"a",@progbits
	.align	8
	.align		8
.nv.constant4:
        /*0000*/ 	.dword	_ZN39_INTERNAL_80985e35_4_k_cu_1a6d1e3c_40874cuda3std3__45__cpo5beginE
	.align		8
        /*0008*/ 	.dword	_ZN39_INTERNAL_80985e35_4_k_cu_1a6d1e3c_40874cuda3std3__45__cpo3endE
	.align		8
        /*0010*/ 	.dword	_ZN39_INTERNAL_80985e35_4_k_cu_1a6d1e3c_40874cuda3std3__45__cpo6cbeginE
	.align		8
        /*0018*/ 	.dword	_ZN39_INTERNAL_80985e35_4_k_cu_1a6d1e3c_40874cuda3std3__45__cpo4cendE
	.align		8
        /*0020*/ 	.dword	_ZN39_INTERNAL_80985e35_4_k_cu_1a6d1e3c_40874cuda3std3__441_GLOBAL__N__80985e35_4_k_cu_1a6d1e3c_40876ignoreE
	.align		8
        /*0028*/ 	.dword	_ZN39_INTERNAL_80985e35_4_k_cu_1a6d1e3c_40874cuda3std3__419piecewise_constructE
	.align		8
        /*0030*/ 	.dword	_ZN39_INTERNAL_80985e35_4_k_cu_1a6d1e3c_40874cuda3std3__48in_placeE
	.align		8
        /*0038*/ 	.dword	_ZN39_INTERNAL_80985e35_4_k_cu_1a6d1e3c_40874cuda3std6ranges3__45__cpo4swapE
	.align		8
        /*0040*/ 	.dword	_ZN39_INTERNAL_80985e35_4_k_cu_1a6d1e3c_40874cuda3std6ranges3__45__cpo9iter_moveE
	.align		8
        /*0048*/ 	.dword	_ZN39_INTERNAL_80985e35_4_k_cu_1a6d1e3c_40874cute7productE
	.align		8
        /*0050*/ 	.dword	_ZN39_INTERNAL_80985e35_4_k_cu_1a6d1e3c_40874cute1_E


//--------------------- .text._ZN7cutlass13device_kernelINS_4gemm6kernel13GemmUniversalIN4cute5tupleIJiiiiEEENS1_10collective13CollectiveMmaINS1_37MainloopSm90TmaGmmaWarpSpecializedFP8ILi22ENS5_IJNS4_1CILi1EEENSA_ILi2EEESB_EEENS1_32KernelTmaWarpSpecializedPingpongEEENS5_IJNSA_ILi64EEENSA_ILi256EEENSA_ILi32EEEEEENS_12float_e5m2_tENS5_IJlSB_lEEESK_SL_NS4_8TiledMMAINS4_8MMA_AtomIJNS4_4SM904GMMA31MMA_64x256x32_F32E5M2E5M2_SS_TNILNSP_7ScaleInE1ELSR_1EEEEEENS4_6LayoutINS5_IJSB_SB_SB_EEENS5_IJNSA_ILi0EEESW_SW_EEEEENS5_IJNS4_10UnderscoreESZ_SZ_EEEEENS4_23SM90_TMA_LOAD_MULTICASTENS4_14ComposedLayoutINS4_7SwizzleILi1ELi4ELi3EEENS4_18smem_ptr_flag_bitsILi8EEENSU_INS5_IJNSA_ILi8EEESI_EEENS5_IJSI_SB_EEEEEEEvNS4_8identityENS4_13SM90_TMA_LOADES1C_vS1D_EENS_8epilogue10collective6detail29Sm90TmaWarpSpecializedAdapterINS1H_15DefaultEpilogueISK_SL_SL_NS1G_6thread17LinearCombinationISK_Li1EffLNS1L_9ScaleType4KindE0ELNS_15FloatRoundStyleE2ESK_EENS1_15EpilogueDefaultEEEEEvvEEEEvNT_6ParamsE --------------------------
	.section	.text._ZN7cutlass13device_kernelINS_4gemm6kernel13GemmUniversalIN4cute5tupleIJiiiiEEENS1_10collective13CollectiveMmaINS1_37MainloopSm90TmaGmmaWarpSpecializedFP8ILi22ENS5_IJNS4_1CILi1EEENSA_ILi2EEESB_EEENS1_32KernelTmaWarpSpecializedPingpongEEENS5_IJNSA_ILi64EEENSA_ILi256EEENSA_ILi32EEEEEENS_12float_e5m2_tENS5_IJlSB_lEEESK_SL_NS4_8TiledMMAINS4_8MMA_AtomIJNS4_4SM904GMMA31MMA_64x256x32_F32E5M2E5M2_SS_TNILNSP_7ScaleInE1ELSR_1EEEEEENS4_6LayoutINS5_IJSB_SB_SB_EEENS5_IJNSA_ILi0EEESW_SW_EEEEENS5_IJNS4_10UnderscoreESZ_SZ_EEEEENS4_23SM90_TMA_LOAD_MULTICASTENS4_14ComposedLayoutINS4_7SwizzleILi1ELi4ELi3EEENS4_18smem_ptr_flag_bitsILi8EEENSU_INS5_IJNSA_ILi8EEESI_EEENS5_IJSI_SB_EEEEEEEvNS4_8identityENS4_13SM90_TMA_LOADES1C_vS1D_EENS_8epilogue10collective6detail29Sm90TmaWarpSpecializedAdapterINS1H_15DefaultEpilogueISK_SL_SL_NS1G_6thread17LinearCombinationISK_Li1EffLNS1L_9ScaleType4KindE0ELNS_15FloatRoundStyleE2ESK_EENS1_15EpilogueDefaultEEEEEvvEEEEvNT_6ParamsE,"ax",@progbits
	.align	128
.text._ZN7cutlass13device_kernelINS_4gemm6kernel13GemmUniversalIN4cute5tupleIJiiiiEEENS1_10collective13CollectiveMmaINS1_37MainloopSm90TmaGmmaWarpSpecializedFP8ILi22ENS5_IJNS4_1CILi1EEENSA_ILi2EEESB_EEENS1_32KernelTmaWarpSpecializedPingpongEEENS5_IJNSA_ILi64EEENSA_ILi256EEENSA_ILi32EEEEEENS_12float_e5m2_tENS5_IJlSB_lEEESK_SL_NS4_8TiledMMAINS4_8MMA_AtomIJNS4_4SM904GMMA31MMA_64x256x32_F32E5M2E5M2_SS_TNILNSP_7ScaleInE1ELSR_1EEEEEENS4_6LayoutINS5_IJSB_SB_SB_EEENS5_IJNSA_ILi0EEESW_SW_EEEEENS5_IJNS4_10UnderscoreESZ_SZ_EEEEENS4_23SM90_TMA_LOAD_MULTICASTENS4_14ComposedLayoutINS4_7SwizzleILi1ELi4ELi3EEENS4_18smem_ptr_flag_bitsILi8EEENSU_INS5_IJNSA_ILi8EEESI_EEENS5_IJSI_SB_EEEEEEEvNS4_8identityENS4_13SM90_TMA_LOADES1C_vS1D_EENS_8epilogue10collective6detail29Sm90TmaWarpSpecializedAdapterINS1H_15DefaultEpilogueISK_SL_SL_NS1G_6thread17LinearCombinationISK_Li1EffLNS1L_9ScaleType4KindE0ELNS_15FloatRoundStyleE2ESK_EENS1_15EpilogueDefaultEEEEEvvEEEEvNT_6ParamsE:
        .type           _ZN7cutlass13device_kernelINS_4gemm6kernel13GemmUniversalIN4cute5tupleIJiiiiEEENS1_10collective13CollectiveMmaINS1_37MainloopSm90TmaGmmaWarpSpecializedFP8ILi22ENS5_IJNS4_1CILi1EEENSA_ILi2EEESB_EEENS1_32KernelTmaWarpSpecializedPingpongEEENS5_IJNSA_ILi64EEENSA_ILi256EEENSA_ILi32EEEEEENS_12float_e5m2_tENS5_IJlSB_lEEESK_SL_NS4_8TiledMMAINS4_8MMA_AtomIJNS4_4SM904GMMA31MMA_64x256x32_F32E5M2E5M2_SS_TNILNSP_7ScaleInE1ELSR_1EEEEEENS4_6LayoutINS5_IJSB_SB_SB_EEENS5_IJNSA_ILi0EEESW_SW_EEEEENS5_IJNS4_10UnderscoreESZ_SZ_EEEEENS4_23SM90_TMA_LOAD_MULTICASTENS4_14ComposedLayoutINS4_7SwizzleILi1ELi4ELi3EEENS4_18smem_ptr_flag_bitsILi8EEENSU_INS5_IJNSA_ILi8EEESI_EEENS5_IJSI_SB_EEEEEEEvNS4_8identityENS4_13SM90_TMA_LOADES1C_vS1D_EENS_8epilogue10collective6detail29Sm90TmaWarpSpecializedAdapterINS1H_15DefaultEpilogueISK_SL_SL_NS1G_6thread17LinearCombinationISK_Li1EffLNS1L_9ScaleType4KindE0ELNS_15FloatRoundStyleE2ESK_EENS1_15EpilogueDefaultEEEEEvvEEEEvNT_6ParamsE,@function
        .size           _ZN7cutlass13device_kernelINS_4gemm6kernel13GemmUniversalIN4cute5tupleIJiiiiEEENS1_10collective13CollectiveMmaINS1_37MainloopSm90TmaGmmaWarpSpecializedFP8ILi22ENS5_IJNS4_1CILi1EEENSA_ILi2EEESB_EEENS1_32KernelTmaWarpSpecializedPingpongEEENS5_IJNSA_ILi64EEENSA_ILi256EEENSA_ILi32EEEEEENS_12float_e5m2_tENS5_IJlSB_lEEESK_SL_NS4_8TiledMMAINS4_8MMA_AtomIJNS4_4SM904GMMA31MMA_64x256x32_F32E5M2E5M2_SS_TNILNSP_7ScaleInE1ELSR_1EEEEEENS4_6LayoutINS5_IJSB_SB_SB_EEENS5_IJNSA_ILi0EEESW_SW_EEEEENS5_IJNS4_10UnderscoreESZ_SZ_EEEEENS4_23SM90_TMA_LOAD_MULTICASTENS4_14ComposedLayoutINS4_7SwizzleILi1ELi4ELi3EEENS4_18smem_ptr_flag_bitsILi8EEENSU_INS5_IJNSA_ILi8EEESI_EEENS5_IJSI_SB_EEEEEEEvNS4_8identityENS4_13SM90_TMA_LOADES1C_vS1D_EENS_8epilogue10collective6detail29Sm90TmaWarpSpecializedAdapterINS1H_15DefaultEpilogueISK_SL_SL_NS1G_6thread17LinearCombinationISK_Li1EffLNS1L_9ScaleType4KindE0ELNS_15FloatRoundStyleE2ESK_EENS1_15EpilogueDefaultEEEEEvvEEEEvNT_6ParamsE,(.L_x_373 - _ZN7cutlass13device_kernelINS_4gemm6kernel13GemmUniversalIN4cute5tupleIJiiiiEEENS1_10collective13CollectiveMmaINS1_37MainloopSm90TmaGmmaWarpSpecializedFP8ILi22ENS5_IJNS4_1CILi1EEENSA_ILi2EEESB_EEENS1_32KernelTmaWarpSpecializedPingpongEEENS5_IJNSA_ILi64EEENSA_ILi256EEENSA_ILi32EEEEEENS_12float_e5m2_tENS5_IJlSB_lEEESK_SL_NS4_8TiledMMAINS4_8MMA_AtomIJNS4_4SM904GMMA31MMA_64x256x32_F32E5M2E5M2_SS_TNILNSP_7ScaleInE1ELSR_1EEEEEENS4_6LayoutINS5_IJSB_SB_SB_EEENS5_IJNSA_ILi0EEESW_SW_EEEEENS5_IJNS4_10UnderscoreESZ_SZ_EEEEENS4_23SM90_TMA_LOAD_MULTICASTENS4_14ComposedLayoutINS4_7SwizzleILi1ELi4ELi3EEENS4_18smem_ptr_flag_bitsILi8EEENSU_INS5_IJNSA_ILi8EEESI_EEENS5_IJSI_SB_EEEEEEEvNS4_8identityENS4_13SM90_TMA_LOADES1C_vS1D_EENS_8epilogue10collective6detail29Sm90TmaWarpSpecializedAdapterINS1H_15DefaultEpilogueISK_SL_SL_NS1G_6thread17LinearCombinationISK_Li1EffLNS1L_9ScaleType4KindE0ELNS_15FloatRoundStyleE2ESK_EENS1_15EpilogueDefaultEEEEEvvEEEEvNT_6ParamsE)
        .other          _ZN7cutlass13device_kernelINS_4gemm6kernel13GemmUniversalIN4cute5tupleIJiiiiEEENS1_10collective13CollectiveMmaINS1_37MainloopSm90TmaGmmaWarpSpecializedFP8ILi22ENS5_IJNS4_1CILi1EEENSA_ILi2EEESB_EEENS1_32KernelTmaWarpSpecializedPingpongEEENS5_IJNSA_ILi64EEENSA_ILi256EEENSA_ILi32EEEEEENS_12float_e5m2_tENS5_IJlSB_lEEESK_SL_NS4_8TiledMMAINS4_8MMA_AtomIJNS4_4SM904GMMA31MMA_64x256x32_F32E5M2E5M2_SS_TNILNSP_7ScaleInE1ELSR_1EEEEEENS4_6LayoutINS5_IJSB_SB_SB_EEENS5_IJNSA_ILi0EEESW_SW_EEEEENS5_IJNS4_10UnderscoreESZ_SZ_EEEEENS4_23SM90_TMA_LOAD_MULTICASTENS4_14ComposedLayoutINS4_7SwizzleILi1ELi4ELi3EEENS4_18smem_ptr_flag_bitsILi8EEENSU_INS5_IJNSA_ILi8EEESI_EEENS5_IJSI_SB_EEEEEEEvNS4_8identityENS4_13SM90_TMA_LOADES1C_vS1D_EENS_8epilogue10collective6detail29Sm90TmaWarpSpecializedAdapterINS1H_15DefaultEpilogueISK_SL_SL_NS1G_6thread17LinearCombinationISK_Li1EffLNS1L_9ScaleType4KindE0ELNS_15FloatRoundStyleE2ESK_EENS1_15EpilogueDefaultEEEEEvvEEEEvNT_6ParamsE,@"STO_CUDA_ENTRY STV_DEFAULT"
_ZN7cutlass13device_kernelINS_4gemm6kernel13GemmUniversalIN4cute5tupleIJiiiiEEENS1_10collective13CollectiveMmaINS1_37MainloopSm90TmaGmmaWarpSpecializedFP8ILi22ENS5_IJNS4_1CILi1EEENSA_ILi2EEESB_EEENS1_32KernelTmaWarpSpecializedPingpongEEENS5_IJNSA_ILi64EEENSA_ILi256EEENSA_ILi32EEEEEENS_12float_e5m2_tENS5_IJlSB_lEEESK_SL_NS4_8TiledMMAINS4_8MMA_AtomIJNS4_4SM904GMMA31MMA_64x256x32_F32E5M2E5M2_SS_TNILNSP_7ScaleInE1ELSR_1EEEEEENS4_6LayoutINS5_IJSB_SB_SB_EEENS5_IJNSA_ILi0EEESW_SW_EEEEENS5_IJNS4_10UnderscoreESZ_SZ_EEEEENS4_23SM90_TMA_LOAD_MULTICASTENS4_14ComposedLayoutINS4_7SwizzleILi1ELi4ELi3EEENS4_18smem_ptr_flag_bitsILi8EEENSU_INS5_IJNSA_ILi8EEESI_EEENS5_IJSI_SB_EEEEEEEvNS4_8identityENS4_13SM90_TMA_LOADES1C_vS1D_EENS_8epilogue10collective6detail29Sm90TmaWarpSpecializedAdapterINS1H_15DefaultEpilogueISK_SL_SL_NS1G_6thread17LinearCombinationISK_Li1EffLNS1L_9ScaleType4KindE0ELNS_15FloatRoundStyleE2ESK_EENS1_15EpilogueDefaultEEEEEvvEEEEvNT_6ParamsE:
[----:B------:R-:W0:Y:S02]  /*0000*/  LDC R1, c[0x0][0x28] ;  /* 0x00000a00ff017b82 */ /* 0x000e240000000800 */
[----:B0-----:R-:W-:Y:S01]  /*0010*/  VIADD R1, R1, 0xfffffee8 ;  /* 0xfffffee801017836 */ /* 0x001fe20000000000 */
[----:B------:R-:W0:Y:S01]  /*0020*/  S2R R2, SR_TID.X ;  /* 0x0000000000027919 */ /* 0x000e220000002100 */
[----:B------:R-:W-:Y:S01]  /*0030*/  ELECT P0, URZ, PT ;  /* 0x00000000003f782f */ /* 0x000fe20003800000 */
[----:B------:R-:W-:Y:S01]  /*0040*/  BSSY B0, `(.L_x_0) ;  /* 0x0000014000007945 */ /* 0x000fe20003800000 */
[--C-:B0-----:R-:W-:Y:S02]  /*0050*/  SHF.R.U32.HI R0, RZ, 0x5, R2.reuse ;  /* 0x00000005ff007819 */ /* 0x101fe40000011602 */
[----:B------:R-:W-:-:S03]  /*0060*/  SHF.R.U32.HI R5, RZ, 0x7, R2 ;  /* 0x00000007ff057819 */ /* 0x000fc60000011602 */
[----:B------:R-:W0:Y:S02]  /*0070*/  SHFL.IDX PT, R3, R0, RZ, 0x1f ;  /* 0x00001fff00037589 */ /* 0x000e2400000e0000 */
[----:B0-----:R-:W-:Y:S02]  /*0080*/  R2UR UR6, R3 ;  /* 0x00000000030672ca */ /* 0x001fe400000e0000 */
[----:B------:R0:W1:Y:S11]  /*0090*/  SHFL.IDX PT, R3, R5, RZ, 0x1f ;  /* 0x00001fff05037589 */ /* 0x00007600000e0000 */
[----:B------:R-:W-:-:S02]  /*00a0*/  USHF.R.S32.HI UR4, URZ, 0x1f, UR6 ;  /* 0x0000001f3f047899 */ /* 0x000fc40008011406 */
[----:B------:R-:W-:Y:S02]  /*00b0*/  ISETP.NE.OR P0, PT, RZ, UR6, !P0 ;  /* 0x00000006ff007c0c */ /* 0x000fe4000c705670 */
[----:B------:R-:W-:-:S04]  /*00c0*/  ULEA.HI UR4, UR4, UR6, URZ, 0x2 ;  /* 0x0000000604047291 */ /* 0x000fc8000f8f103f */
[----:B------:R-:W-:-:S04]  /*00d0*/  ULOP3.LUT UR4, UR4, 0xfffffffc, URZ, 0xc0, !UPT ;  /* 0xfffffffc04047892 */ /* 0x000fc8000f8ec03f */
[----:B------:R-:W-:-:S03]  /*00e0*/  UIADD3 UR6, UR6, -UR4, URZ ;  /* 0x8000000406067290 */ /* 0x000fc6000fffe03f */
[----:B01----:R-:W-:Y:S09]  /*00f0*/  @P0 BRA `(.L_x_1) ;  /* 0x0000000000200947 */ /* 0x003ff20003800000 */
[----:B------:R-:W-:Y:S02]  /*0100*/  ULDC.64 UR4, c[0x0][0x198] ;  /* 0x0000660000047ab9 */ /* 0x000fe40000000a00 */
[----:B------:R-:W-:Y:S02]  /*0110*/  UIADD3 UR8, UP0, UR4, 0xf0, URZ ;  /* 0x000000f004087890 */ /* 0x000fe4000ff1e03f */
[----:B------:R-:W-:Y:S02]  /*0120*/  UIADD3 UR4, UP1, UR4, 0x1f0, URZ ;  /* 0x000001f004047890 */ /* 0x000fe4000ff3e03f */
[----:B------:R-:W-:Y:S02]  /*0130*/  UIADD3.X UR9, URZ, UR5, URZ, UP0, !UPT ;  /* 0x000000053f097290 */ /* 0x000fe400087fe43f */
[----:B------:R-:W-:-:S07]  /*0140*/  UIADD3.X UR5, URZ, UR5, URZ, UP1, !UPT ;  /* 0x000000053f057290 */ /* 0x000fce0008ffe43f */
[----:B------:R0:W-:Y:S02]  /*0150*/  UTMACCTL.PF [UR8] ;  /* 0x00000000080079b9 */ /* 0x0001e40008040000 */
[----:B------:R0:W-:Y:S02]  /*0160*/  UTMACCTL.PF [UR4] ;  /* 0x00000000040079b9 */ /* 0x0001e40008040000 */
[----:B0-----:R-:W-:Y:S01]  /*0170*/  NOP ;  /* 0x0000000000007918 */ /* 0x001fe20000000000 */
.L_x_1:
[----:B------:R-:W-:Y:S05]  /*0180*/  BSYNC B0 ;  /* 0x0000000000007941 */ /* 0x000fea0003800000 */
.L_x_0:
[----:B------:R-:W0:Y:S01]  /*0190*/  SHFL.IDX PT, R6, R0, RZ, 0x1f ;  /* 0x00001fff00067589 */ /* 0x000e2200000e0000 */
[----:B------:R-:W-:Y:S01]  /*01a0*/  R2UR UR14, R3 ;  /* 0x00000000030e72ca */ /* 0x000fe200000e0000 */
[----:B------:R-:W-:-:S04]  /*01b0*/  UISETP.NE.AND UP0, UPT, UR6, 0x3, UPT ;  /* 0x000000030600788c */ /* 0x000fc8000bf05270 */
[----:B------:R-:W-:-:S08]  /*01c0*/  UISETP.EQ.OR UP0, UPT, UR6, URZ, !UP0 ;  /* 0x0000003f0600728c */ /* 0x000fd0000c702670 */
[----:B------:R-:W-:Y:S02]  /*01d0*/  UIADD3 UR12, UR14, -0x1, URZ ;  /* 0xffffffff0e0c7890 */ /* 0x000fe4000fffe03f */
[----:B------:R-:W-:Y:S02]  /*01e0*/  UISETP.EQ.AND UP0, UPT, UR14, URZ, UP0 ;  /* 0x0000003f0e00728c */ /* 0x000fe40008702270 */
[----:B------:R-:W-:Y:S02]  /*01f0*/  UISETP.GE.U32.AND UP1, UPT, UR12, 0x2, UPT ;  /* 0x000000020c00788c */ /* 0x000fe4000bf26070 */
[----:B------:R-:W-:Y:S01]  /*0200*/  USEL UR13, URZ, 0x1, !UP0 ;  /* 0x000000013f0d7887 */ /* 0x000fe2000c000000 */
[----:B0-----:R-:W-:-:S03]  /*0210*/  ISETP.NE.AND P0, PT, R6, RZ, PT ;  /* 0x000000ff0600720c */ /* 0x001fc60003f05270 */
[----:B------:R-:W-:-:S10]  /*0220*/  USEL UR13, UR13, 0x2, UP1 ;  /* 0x000000020d0d7887 */ /* 0x000fd40008800000 */
[----:B------:R-:W-:Y:S05]  /*0230*/  @P0 BRA `(.L_x_2) ;  /* 0x0000000000f40947 */ /* 0x000fea0003800000 */
[----:B------:R-:W-:Y:S01]  /*0240*/  ELECT P0, URZ, PT ;  /* 0x00000000003f782f */ /* 0x000fe20003800000 */
[----:B------:R-:W-:-:S12]  /*0250*/  BSSY B0, `(.L_x_2) ;  /* 0x000003b000007945 */ /* 0x000fd80003800000 */
[----:B------:R-:W-:Y:S05]  /*0260*/  @!P0 BRA `(.L_x_3) ;  /* 0x0000000000e48947 */ /* 0x000fea0003800000 */
[----:B------:R-:W0:Y:S01]  /*0270*/  S2UR UR7, SR_CgaCtaId ;  /* 0x00000000000779c3 */ /* 0x000e220000008800 */
[----:B------:R-:W-:Y:S01]  /*0280*/  UMOV UR4, 0x400 ;  /* 0x0000040000047882 */ /* 0x000fe20000000000 */
[----:B------:R-:W-:Y:S01]  /*0290*/  UMOV UR5, 0x1 ;  /* 0x0000000100057882 */ /* 0x000fe20000000000 */
[----:B------:R-:W-:Y:S02]  /*02a0*/  UMOV UR8, 0x2 ;  /* 0x0000000200087882 */ /* 0x000fe40000000000 */
[----:B------:R-:W-:-:S04]  /*02b0*/  UIADD3 UR8, -UR8, 0x100000, URZ ;  /* 0x0010000008087890 */ /* 0x000fc8000fffe13f */
[----:B------:R-:W-:Y:S02]  /*02c0*/  USHF.L.U32 UR9, UR8, 0xb, URZ ;  /* 0x0000000b08097899 */ /* 0x000fe4000800063f */
[----:B------:R-:W-:Y:S02]  /*02d0*/  USHF.L.U32 UR8, UR8, 0x1, URZ ;  /* 0x0000000108087899 */ /* 0x000fe4000800063f */
[----:B0-----:R-:W-:Y:S02]  /*02e0*/  ULEA UR7, UR7, UR4, 0x18 ;  /* 0x0000000407077291 */ /* 0x001fe4000f8ec03f */
[----:B------:R-:W-:-:S04]  /*02f0*/  UIADD3 UR4, -UR5, 0x100000, URZ ;  /* 0x0010000005047890 */ /* 0x000fc8000fffe13f */
[----:B------:R-:W-:Y:S02]  /*0300*/  USHF.L.U32 UR5, UR4, 0xb, URZ ;  /* 0x0000000b04057899 */ /* 0x000fe4000800063f */
[----:B------:R-:W-:Y:S01]  /*0310*/  USHF.L.U32 UR4, UR4, 0x1, URZ ;  /* 0x0000000104047899 */ /* 0x000fe2000800063f */
[----:B------:R-:W0:Y:S11]  /*0320*/  FENCE.VIEW.ASYNC.S ;  /* 0x00000000000073c6 */ /* 0x000e360000000000 */
[----:B0-----:R0:W1:Y:S01]  /*0330*/  SYNCS.EXCH.64 URZ, [UR7], UR4 ;  /* 0x00000004073f75b2 */ /* 0x0010620008000100 */
[----:B------:R0:W2:Y:S01]  /*0340*/  SYNCS.EXCH.64 URZ, [UR7+0xb0], UR8 ;  /* 0x0000b008073f75b2 */ /* 0x0000a20008000100 */
[----:B------:R0:W3:Y:S01]  /*0350*/  SYNCS.EXCH.64 URZ, [UR7+0x8], UR4 ;  /* 0x00000804073f75b2 */ /* 0x0000e20008000100 */
[----:B------:R0:W4:Y:S01]  /*0360*/  SYNCS.EXCH.64 URZ, [UR7+0xb8], UR8 ;  /* 0x0000b808073f75b2 */ /* 0x0001220008000100 */
[----:B------:R0:W0:Y:S01]  /*0370*/  SYNCS.EXCH.64 URZ, [UR7+0x10], UR4 ;  /* 0x00001004073f75b2 */ /* 0x0000220008000100 */
        /* <DEDUP_REMOVED lines=39> */
[----:B-1234-:R-:W-:Y:S01]  /*05f0*/  NOP ;  /* 0x0000000000007918 */ /* 0x01efe20000000000 */
.L_x_3:
[----:B0-----:R-:W-:Y:S05]  /*0600*/  BSYNC B0 ;  /* 0x0000000000007941 */ /* 0x001fea0003800000 */
.L_x_2:
[----:B------:R-:W-:Y:S01]  /*0610*/  SHF.R.S32.HI R3, RZ, 0x1f, R2 ;  /* 0x0000001fff037819 */ /* 0x000fe20000011402 */
[----:B------:R-:W0:Y:S01]  /*0620*/  SHFL.IDX PT, R8, R0, RZ, 0x1f ;  /* 0x00001fff00087589 */ /* 0x000e2200000e0000 */
[----:B------:R-:W-:Y:S02]  /*0630*/  ELECT P0, URZ, PT ;  /* 0x00000000003f782f */ /* 0x000fe40003800000 */
[----:B------:R-:W-:Y:S02]  /*0640*/  SHF.R.S32.HI R9, RZ, 0x1f, R6 ;  /* 0x0000001fff097819 */ /* 0x000fe40000011406 */
[----:B------:R-:W-:Y:S02]  /*0650*/  ELECT P1, URZ, PT ;  /* 0x00000000003f782f */ /* 0x000fe40003820000 */
[----:B------:R-:W-:Y:S01]  /*0660*/  LEA.HI R3, R3, R2, RZ, 0x7 ;  /* 0x0000000203037211 */ /* 0x000fe200078f38ff */
[----:B------:R-:W1:Y:S01]  /*0670*/  SHFL.IDX PT, R10, R0, RZ, 0x1f ;  /* 0x00001fff000a7589 */ /* 0x000e6200000e0000 */
[----:B------:R-:W-:Y:S01]  /*0680*/  LEA.HI R9, R9, R6, RZ, 0x2 ;  /* 0x0000000609097211 */ /* 0x000fe200078f10ff */
[----:B------:R-:W2:Y:S01]  /*0690*/  S2UR UR15, SR_CTAID.X ;  /* 0x00000000000f79c3 */ /* 0x000ea20000002500 */
[----:B------:R-:W-:Y:S01]  /*06a0*/  LOP3.LUT R3, R3, 0xffffff80, RZ, 0xc0, !PT ;  /* 0xffffff8003037812 */ /* 0x000fe200078ec0ff */
[----:B------:R-:W3:Y:S01]  /*06b0*/  S2R R4, SR_CTAID.Y ;  /* 0x0000000000047919 */ /* 0x000ee20000002600 */
[----:B------:R-:W-:Y:S01]  /*06c0*/  LOP3.LUT R9, R9, 0x3ffffffc, RZ, 0xc0, !PT ;  /* 0x3ffffffc09097812 */ /* 0x000fe200078ec0ff */
[----:B------:R-:W-:Y:S01]  /*06d0*/  ULDC UR4, c[0x0][0x154] ;  /* 0x0000550000047ab9 */ /* 0x000fe20000000800 */
[----:B------:R-:W-:Y:S01]  /*06e0*/  ULDC UR5, c[0x0][0x150] ;  /* 0x0000540000057ab9 */ /* 0x000fe20000000800 */
[----:B------:R-:W-:Y:S01]  /*06f0*/  IMAD.IADD R3, R2, 0x1, -R3 ;  /* 0x0000000102037824 */ /* 0x000fe200078e0a03 */
[----:B------:R-:W-:Y:S01]  /*0700*/  UMOV UR9, 0x80 ;  /* 0x0000008000097882 */ /* 0x000fe20000000000 */
[----:B------:R-:W-:Y:S01]  /*0710*/  IMAD.IADD R6, R6, 0x1, -R9 ;  /* 0x0000000106067824 */ /* 0x000fe200078e0a09 */
[----:B------:R-:W4:Y:S01]  /*0720*/  LDC R15, c[0x0][0x148] ;  /* 0x00005200ff0f7b82 */ /* 0x000f220000000800 */
[----:B------:R-:W5:Y:S01]  /*0730*/  SHFL.IDX PT, R9, R5, RZ, 0x1f ;  /* 0x00001fff05097589 */ /* 0x000f6200000e0000 */
[----:B------:R-:W-:Y:S01]  /*0740*/  SHF.R.S32.HI R12, RZ, 0x1f, R3 ;  /* 0x0000001fff0c7819 */ /* 0x000fe20000011403 */
[----:B------:R-:W-:Y:S01]  /*0750*/  NOP ;  /* 0x0000000000007918 */ /* 0x000fe20000000000 */
[----:B------:R-:W-:Y:S01]  /*0760*/  NOP ;  /* 0x0000000000007918 */ /* 0x000fe20000000000 */
[----:B------:R-:W-:-:S02]  /*0770*/  ISETP.NE.AND P4, PT, RZ, UR14, PT ;  /* 0x0000000eff007c0c */ /* 0x000fc4000bf85270 */
[----:B------:R-:W-:Y:S02]  /*0780*/  LEA.HI R7, R12, R3, RZ, 0x3 ;  /* 0x000000030c077211 */ /* 0x000fe400078f18ff */
[----:B0-----:R-:W-:Y:S02]  /*0790*/  ISETP.NE.OR P0, PT, R8, RZ, !P0 ;  /* 0x000000ff0800720c */ /* 0x001fe40004705670 */
[--C-:B------:R-:W-:Y:S02]  /*07a0*/  SHF.R.S32.HI R8, RZ, 0x3, R7.reuse ;  /* 0x00000003ff087819 */ /* 0x100fe40000011407 */
[----:B------:R-:W-:Y:S02]  /*07b0*/  SHF.R.S32.HI R7, RZ, 0x1f, R7 ;  /* 0x0000001fff077819 */ /* 0x000fe40000011407 */
[----:B-1----:R-:W-:Y:S02]  /*07c0*/  ISETP.NE.OR P1, PT, R10, RZ, !P1 ;  /* 0x000000ff0a00720c */ /* 0x002fe40004f25670 */
[----:B------:R-:W-:-:S04]  /*07d0*/  LEA.HI R7, R7, R8, RZ, 0x2 ;  /* 0x0000000807077211 */ /* 0x000fc800078f10ff */
[----:B------:R-:W-:Y:S01]  /*07e0*/  LOP3.LUT R7, R7, 0xfffffffc, RZ, 0xc0, !PT ;  /* 0xfffffffc07077812 */ /* 0x000fe200078ec0ff */
[----:B------:R-:W-:Y:S01]  /*07f0*/  VOTEU.ALL UP1, P0 ;  /* 0x00000000003f7886 */ /* 0x000fe20000020000 */
[----:B------:R-:W-:Y:S01]  /*0800*/  VOTEU.ALL UP0, P0 ;  /* 0x00000000003f7886 */ /* 0x000fe20000000000 */
[----:B---3--:R-:W-:Y:S02]  /*0810*/  I2FP.F32.U32 R0, R4 ;  /* 0x0000000400007245 */ /* 0x008fe40000201000 */
[----:B------:R-:W-:Y:S01]  /*0820*/  IMAD.IADD R7, R8, 0x1, -R7 ;  /* 0x0000000108077824 */ /* 0x000fe200078e0a07 */
[----:B------:R-:W0:Y:S01]  /*0830*/  @!UP1 S2UR UR8, SR_CgaCtaId ;  /* 0x00000000000899c3 */ /* 0x000e220000008800 */
[----:B------:R-:W-:Y:S01]  /*0840*/  VOTEU.ALL UP2, P1 ;  /* 0x00000000003f7886 */ /* 0x000fe20000840000 */
[----:B------:R-:W-:Y:S01]  /*0850*/  @!UP1 UMOV UR7, 0x400 ;  /* 0x0000040000079882 */ /* 0x000fe20000000000 */
[----:B------:R-:W-:Y:S01]  /*0860*/  IMAD R6, R6, 0x4, R7 ;  /* 0x0000000406067824 */ /* 0x000fe200078e0207 */
[----:B------:R-:W-:Y:S01]  /*0870*/  VOTEU.ALL UP3, P1 ;  /* 0x00000000003f7886 */ /* 0x000fe20000860000 */
[----:B------:R-:W-:Y:S01]  /*0880*/  VOTEU.ALL UP4, P1 ;  /* 0x00000000003f7886 */ /* 0x000fe20000880000 */
[----:B------:R-:W-:Y:S01]  /*0890*/  @!UP2 UMOV UR10, 0x400 ;  /* 0x00000400000aa882 */ /* 0x000fe20000000000 */
[----:B------:R-:W-:Y:S01]  /*08a0*/  IMAD.SHL.U32 R7, R6, 0x4, RZ ;  /* 0x0000000406077824 */ /* 0x000fe200078e00ff */
[----:B------:R-:W1:Y:S01]  /*08b0*/  @!UP2 S2UR UR11, SR_CgaCtaId ;  /* 0x00000000000ba9c3 */ /* 0x000e620000008800 */
[----:B------:R-:W-:Y:S01]  /*08c0*/  VOTEU.ALL UP5, P1 ;  /* 0x00000000003f7886 */ /* 0x000fe200008a0000 */
[----:B-----5:R-:W-:-:S02]  /*08d0*/  R2UR UR17, R9 ;  /* 0x00000000091172ca */ /* 0x020fc400000e0000 */
[----:B------:R-:W-:Y:S01]  /*08e0*/  LOP3.LUT R11, R6, 0xc, R7, 0x78, !PT ;  /* 0x0000000c060b7812 */ /* 0x000fe200078e7807 */
[----:B------:R-:W-:Y:S01]  /*08f0*/  FMUL R7, R0, UR4 ;  /* 0x0000000400077c20 */ /* 0x000fe20008400000 */
[----:B--2---:R-:W-:Y:S01]  /*0900*/  I2FP.F32.U32 R0, UR15 ;  /* 0x0000000f00007c45 */ /* 0x004fe20008201000 */
[----:B------:R-:W-:Y:S01]  /*0910*/  UMOV UR4, 0x20 ;  /* 0x0000002000047882 */ /* 0x000fe20000000000 */
[----:B------:R-:W2:Y:S01]  /*0920*/  LDC R8, c[0x0][0x140] ;  /* 0x00005000ff087b82 */ /* 0x000ea20000000800 */
[----:B------:R3:W-:Y:S02]  /*0930*/  STL [R1+0x7c], R11 ;  /* 0x00007c0b01007387 */ /* 0x0007e40000100800 */
[----:B------:R-:W-:Y:S01]  /*0940*/  FMUL R0, R0, UR5 ;  /* 0x0000000500007c20 */ /* 0x000fe20008400000 */
[----:B------:R-:W5:Y:S01]  /*0950*/  F2I.U32.TRUNC.NTZ R7, R7 ;  /* 0x0000000700077305 */ /* 0x000f62000020f000 */
[----:B------:R-:W-:-:S04]  /*0960*/  @!UP1 UIADD3 UR4, -UR4, 0x100000, URZ ;  /* 0x0010000004049890 */ /* 0x000fc8000fffe13f */
[----:B------:R-:W-:Y:S02]  /*0970*/  @!UP1 USHF.L.U32 UR5, UR4, 0xb, URZ ;  /* 0x0000000b04059899 */ /* 0x000fe4000800063f */
[----:B------:R-:W-:Y:S01]  /*0980*/  @!UP1 USHF.L.U32 UR4, UR4, 0x1, URZ ;  /* 0x0000000104049899 */ /* 0x000fe2000800063f */
[----:B------:R-:W3:Y:S01]  /*0990*/  LDC R6, c[0x0][0x144] ;  /* 0x00005100ff067b82 */ /* 0x000ee20000000800 */
[----:B0-----:R-:W-:Y:S02]  /*09a0*/  @!UP1 ULEA UR7, UR8, UR7, 0x18 ;  /* 0x0000000708079291 */ /* 0x001fe4000f8ec03f */
[----:B------:R-:W-:-:S04]  /*09b0*/  @!UP2 UIADD3 UR8, -UR9, 0x100000, URZ ;  /* 0x001000000908a890 */ /* 0x000fc8000fffe13f */
[----:B------:R-:W-:Y:S02]  /*09c0*/  @!UP2 USHF.L.U32 UR9, UR8, 0xb, URZ ;  /* 0x0000000b0809a899 */ /* 0x000fe4000800063f */
[----:B------:R-:W-:Y:S01]  /*09d0*/  @!UP2 USHF.L.U32 UR8, UR8, 0x1, URZ ;  /* 0x000000010808a899 */ /* 0x000fe2000800063f */
[----:B------:R-:W0:Y:S01]  /*09e0*/  F2I.U32.TRUNC.NTZ R0, R0 ;  /* 0x0000000000007305 */ /* 0x000e22000020f000 */
[----:B------:R-:W-:Y:S01]  /*09f0*/  VOTEU.ALL UP1, P0 ;  /* 0x00000000003f7886 */ /* 0x000fe20000020000 */
[----:B------:R-:W-:Y:S01]  /*0a00*/  LOP3.LUT P0, RZ, R3, 0x7, RZ, 0xc0, !PT ;  /* 0x0000000703ff7812 */ /* 0x000fe2000780c0ff */
[----:B-1----:R-:W-:Y:S01]  /*0a10*/  @!UP2 ULEA UR10, UR11, UR10, 0x18 ;  /* 0x0000000a0b0aa291 */ /* 0x002fe2000f8ec03f */
[----:B------:R-:W-:Y:S01]  /*0a20*/  VOTEU.ALL UP2, P1 ;  /* 0x00000000003f7886 */ /* 0x000fe20000840000 */
[----:B-----5:R-:W-:Y:S01]  /*0a30*/  IMAD.MOV R16, RZ, RZ, -R7 ;  /* 0x000000ffff107224 */ /* 0x020fe200078e0a07 */
[----:B------:R-:W-:Y:S01]  /*0a40*/  ISETP.LT.U32.AND P0, PT, R11, 0x2, !P0 ;  /* 0x000000020b00780c */ /* 0x000fe20004701070 */
[----:B------:R-:W1:Y:S02]  /*0a50*/  FENCE.VIEW.ASYNC.S ;  /* 0x00000000000073c6 */ /* 0x000e640000000000 */
[----:B-1----:R1:W1:Y:S01]  /*0a60*/  @!UP0 SYNCS.EXCH.64 URZ, [UR7+0x190], UR4 ;  /* 0x00019004073f85b2 */ /* 0x0022620008000100 */
[----:B--2---:R-:W-:Y:S01]  /*0a70*/  ISETP.EQ.U32.AND P2, PT, R8, 0x1, PT ;  /* 0x000000010800780c */ /* 0x004fe20003f42070 */
[----:B0-----:R-:W-:-:S02]  /*0a80*/  IMAD.MOV R7, RZ, RZ, -R0 ;  /* 0x000000ffff077224 */ /* 0x001fc400078e0a00 */
[----:B----4-:R-:W-:Y:S02]  /*0a90*/  IMAD R0, R15, R16, R4 ;  /* 0x000000100f007224 */ /* 0x010fe400078e0204 */
[----:B---3--:R-:W-:-:S03]  /*0aa0*/  IMAD R14, R6, R7, UR15 ;  /* 0x0000000f060e7e24 */ /* 0x008fc6000f8e0207 */
[----:B------:R-:W-:Y:S01]  /*0ab0*/  ISETP.NE.AND P1, PT, R0, R11, PT ;  /* 0x0000000b0000720c */ /* 0x000fe20003f25270 */
[----:B------:R0:W2:Y:S01]  /*0ac0*/  @!UP1 SYNCS.EXCH.64 URZ, [UR7+0x198], UR4 ;  /* 0x00019804073f95b2 */ /* 0x0000a20008000100 */
[----:B------:R-:W-:Y:S02]  /*0ad0*/  NOP ;  /* 0x0000000000007918 */ /* 0x000fe40000000000 */
[----:B------:R-:W-:-:S04]  /*0ae0*/  ISETP.EQ.OR P1, PT, R14, RZ, !P1 ;  /* 0x000000ff0e00720c */ /* 0x000fc80004f22670 */
[----:B------:R-:W-:Y:S01]  /*0af0*/  PLOP3.LUT P0, PT, P0, P1, PT, 0x80, 0x0 ;  /* 0x000000000000781c */ /* 0x000fe20000703070 */
[----:B------:R0:W3:Y:S01]  /*0b00*/  @!UP2 SYNCS.EXCH.64 URZ, [UR10+0x170], UR8 ;  /* 0x000170080a3fa5b2 */ /* 0x0000e20008000100 */
[----:B------:R0:W4:Y:S01]  /*0b10*/  @!UP3 SYNCS.EXCH.64 URZ, [UR10+0x178], UR8 ;  /* 0x000178080a3fb5b2 */ /* 0x0001220008000100 */
[----:B------:R0:W0:Y:S01]  /*0b20*/  @!UP4 SYNCS.EXCH.64 URZ, [UR10+0x180], UR8 ;  /* 0x000180080a3fc5b2 */ /* 0x0000220008000100 */
[----:B------:R0:W0:Y:S01]  /*0b30*/  @!UP5 SYNCS.EXCH.64 URZ, [UR10+0x188], UR8 ;  /* 0x000188080a3fd5b2 */ /* 0x0000220008000100 */
[----:B------:R-:W-:Y:S01]  /*0b40*/  NOP ;  /* 0x0000000000007918 */ /* 0x000fe20000000000 */
[----:B-1----:R-:W-:Y:S07]  /*0b50*/  @!P2 BRA `(.L_x_4) ;  /* 0x000000000008a947 */ /* 0x002fee0003800000 */
[----:B0-234-:R-:W-:Y:S01]  /*0b60*/  UCGABAR_ARV ;  /* 0x00000000000079c7 */ /* 0x01dfe20008000000 */
[----:B------:R-:W-:Y:S05]  /*0b70*/  BRA `(.L_x_5) ;  /* 0x0000000000047947 */ /* 0x000fea0003800000 */
.L_x_4:
[----:B0-234-:R-:W-:Y:S01]  /*0b80*/  NOP ;  /* 0x0000000000007918 */ /* 0x01dfe20000000000 */
.L_x_5:
[----:B------:R-:W-:Y:S01]  /*0b90*/  ULDC.64 UR4, c[0x0][0x598] ;  /* 0x0001660000047ab9 */ /* 0x000fe20000000a00 */
[----:B------:R-:W-:Y:S01]  /*0ba0*/  ULDC.64 UR22, c[0x0][0x208] ;  /* 0x0000820000167ab9 */ /* 0x000fe20000000a00 */
[----:B------:R-:W-:-:S04]  /*0bb0*/  ISETP.NE.U32.AND P1, PT, RZ, UR4, PT ;  /* 0x00000004ff007c0c */ /* 0x000fc8000bf25070 */
[----:B------:R-:W-:-:S13]  /*0bc0*/  ISETP.NE.AND.EX P1, PT, RZ, UR5, PT, P1 ;  /* 0x00000005ff007c0c */ /* 0x000fda000bf25310 */
[----:B------:R-:W-:Y:S05]  /*0bd0*/  @!P1 BRA `(.L_x_6) ;  /* 0x0000000000209947 */ /* 0x000fea0003800000 */
[----:B------:R-:W0:Y:S02]  /*0be0*/  LDC.64 R6, c[0x0][0x598] ;  /* 0x00016600ff067b82 */ /* 0x000e240000000a00 */
[----:B0-----:R-:W2:Y:S02]  /*0bf0*/  LDG.E.64 R6, desc[UR22][R6.64] ;  /* 0x0000001606067981 */ /* 0x001ea4000c1e1b00 */
[----:B--2---:R-:W-:-:S04]  /*0c00*/  ISETP.NE.U32.AND P1, PT, R6, RZ, PT ;  /* 0x000000ff0600720c */ /* 0x004fc80003f25070 */
[----:B------:R-:W-:-:S13]  /*0c10*/  ISETP.NE.AND.EX P1, PT, R7, RZ, PT, P1 ;  /* 0x000000ff0700720c */ /* 0x000fda0003f25310 */
[----:B------:R-:W-:Y:S05]  /*0c20*/  @!P1 BRA `(.L_x_6) ;  /* 0x00000000000c9947 */ /* 0x000fea0003800000 */
[----:B------:R-:W2:Y:S02]  /*0c30*/  LD.E R6, desc[UR22][R6.64] ;  /* 0x0000001606067980 */ /* 0x000ea4000c101900 */
[----:B--2---:R-:W-:Y:S01]  /*0c40*/  R2UR UR25, R6 ;  /* 0x00000000061972ca */ /* 0x004fe200000e0000 */
[----:B------:R-:W-:-:S14]  /*0c50*/  BRA `(.L_x_7) ;  /* 0x0000000000247947 */ /* 0x000fdc0003800000 */
.L_x_6:
[----:B------:R-:W-:Y:S02]  /*0c60*/  ULDC.64 UR4, c[0x0][0x588] ;  /* 0x0001620000047ab9 */ /* 0x000fe40000000a00 */
[----:B------:R-:W-:-:S04]  /*0c70*/  ISETP.NE.U32.AND P1, PT, RZ, UR4, PT ;  /* 0x00000004ff007c0c */ /* 0x000fc8000bf25070 */
[----:B------:R-:W-:-:S13]  /*0c80*/  ISETP.NE.AND.EX P1, PT, RZ, UR5, PT, P1 ;  /* 0x00000005ff007c0c */ /* 0x000fda000bf25310 */
[----:B------:R-:W-:Y:S05]  /*0c90*/  @!P1 BRA `(.L_x_8) ;  /* 0x0000000000109947 */ /* 0x000fea0003800000 */
[----:B------:R-:W0:Y:S02]  /*0ca0*/  LDC.64 R6, c[0x0][0x588] ;  /* 0x00016200ff067b82 */ /* 0x000e240000000a00 */
[----:B0-----:R-:W2:Y:S02]  /*0cb0*/  LDG.E R6, desc[UR22][R6.64] ;  /* 0x0000001606067981 */ /* 0x001ea4000c1e1900 */
[----:B--2---:R-:W-:Y:S01]  /*0cc0*/  R2UR UR25, R6 ;  /* 0x00000000061972ca */ /* 0x004fe200000e0000 */
[----:B------:R-:W-:-:S14]  /*0cd0*/  BRA `(.L_x_7) ;  /* 0x0000000000047947 */ /* 0x000fdc0003800000 */
.L_x_8:
[----:B------:R-:W-:-:S05]  /*0ce0*/  ULDC UR25, c[0x0][0x580] ;  /* 0x0001600000197ab9 */ /* 0x000fca0000000800 */
.L_x_7:
[----:B------:R-:W-:Y:S02]  /*0cf0*/  ULDC.64 UR4, c[0x0][0x5a0] ;  /* 0x0001680000047ab9 */ /* 0x000fe40000000a00 */
        /* <DEDUP_REMOVED lines=11> */
.L_x_9:
        /* <DEDUP_REMOVED lines=8> */
.L_x_11:
[----:B------:R-:W-:-:S05]  /*0e30*/  ULDC UR26, c[0x0][0x584] ;  /* 0x00016100001a7ab9 */ /* 0x000fca0000000800 */
.L_x_10:
[----:B------:R-:W0:Y:S01]  /*0e40*/  LDC R0, c[0x0][0x65c] ;  /* 0x00019700ff007b82 */ /* 0x000e220000000800 */
[----:B------:R-:W-:Y:S01]  /*0e50*/  IMAD.U32 R6, RZ, RZ, UR15 ;  /* 0x0000000fff067e24 */ /* 0x000fe2000f8e00ff */
[----:B------:R-:W-:Y:S01]  /*0e60*/  UISETP.NE.AND UP0, UPT, UR14, 0x2, UPT ;  /* 0x000000020e00788c */ /* 0x000fe2000bf05270 */
[----:B------:R-:W-:Y:S01]  /*0e70*/  IMAD.MOV.U32 R7, RZ, RZ, RZ ;  /* 0x000000ffff077224 */ /* 0x000fe200078e00ff */
[----:B------:R-:W-:Y:S01]  /*0e80*/  ULDC UR7, c[0x0][0x28c] ;  /* 0x0000a30000077ab9 */ /* 0x000fe20000000800 */
[----:B------:R-:W-:Y:S01]  /*0e90*/  UMOV UR5, URZ ;  /* 0x0000003f00057c82 */ /* 0x000fe20008000000 */
[----:B------:R-:W-:Y:S02]  /*0ea0*/  UIADD3 UR7, UR7, 0x1f, URZ ;  /* 0x0000001f07077890 */ /* 0x000fe4000fffe03f */
[----:B------:R-:W-:Y:S01]  /*0eb0*/  PLOP3.LUT P1, PT, PT, PT, UP0, 0x80, 0x0 ;  /* 0x000000000000781c */ /* 0x000fe20003f2f008 */
[----:B------:R-:W-:Y:S01]  /*0ec0*/  UMOV UR4, URZ ;  /* 0x0000003f00047c82 */ /* 0x000fe20008000000 */
[----:B------:R-:W-:Y:S01]  /*0ed0*/  USHF.R.S32.HI UR10, URZ, 0x1f, UR7 ;  /* 0x0000001f3f0a7899 */ /* 0x000fe20008011407 */
[----:B------:R-:W-:-:S03]  /*0ee0*/  ULDC.64 UR18, c[0x0][0x650] ;  /* 0x0001940000127ab9 */ /* 0x000fc60000000a00 */
[----:B------:R-:W-:-:S04]  /*0ef0*/  ULEA.HI UR10, UR10, UR7, URZ, 0x5 ;  /* 0x000000070a0a7291 */ /* 0x000fc8000f8f283f */
[----:B------:R-:W-:Y:S01]  /*0f00*/  USHF.R.S32.HI UR14, URZ, 0x5, UR10 ;  /* 0x000000053f0e7899 */ /* 0x000fe2000801140a */
[----:B0-----:R-:W-:-:S13]  /*0f10*/  ISETP.NE.AND P3, PT, R0, 0x1, PT ;  /* 0x000000010000780c */ /* 0x001fda0003f65270 */
[----:B------:R-:W0:Y:S01]  /*0f20*/  @P3 LDC R9, c[0x0][0x10] ;  /* 0x00000400ff093b82 */ /* 0x000e220000000800 */
[----:B------:R-:W-:-:S07]  /*0f30*/  @P3 IMAD.MOV.U32 R5, RZ, RZ, RZ ;  /* 0x000000ffff053224 */ /* 0x000fce00078e00ff */
[----:B------:R-:W1:Y:S01]  /*0f40*/  @!P3 LDC R11, c[0x0][0xc] ;  /* 0x00000300ff0bbb82 */ /* 0x000e620000000800 */
[----:B------:R-:W-:Y:S01]  /*0f50*/  ULDC UR8, c[0x0][0xc] ;  /* 0x0000030000087ab9 */ /* 0x000fe20000000800 */
[----:B------:R-:W-:Y:S01]  /*0f60*/  ULDC UR9, c[0x0][0x10] ;  /* 0x0000040000097ab9 */ /* 0x000fe20000000800 */
[----:B------:R-:W-:Y:S01]  /*0f70*/  ULDC UR7, c[0x0][0x14] ;  /* 0x0000050000077ab9 */ /* 0x000fe20000000800 */
[----:B------:R-:W-:-:S04]  /*0f80*/  UIMAD.WIDE.U32 UR8, UR8, UR9, URZ ;  /* 0x00000009080872a5 */ /* 0x000fc8000f8e003f */
[----:B------:R-:W-:Y:S01]  /*0f90*/  UIMAD.WIDE.U32 UR20, UR8, UR7, URZ ;  /* 0x00000007081472a5 */ /* 0x000fe2000f8e003f */
[----:B0-----:R-:W-:Y:S01]  /*0fa0*/  @P3 IMAD.WIDE.U32 R8, R9, UR15, R4 ;  /* 0x0000000f09083c25 */ /* 0x001fe2000f8e0004 */
[----:B------:R-:W-:-:S03]  /*0fb0*/  UIMAD UR15, UR9, UR7, URZ ;  /* 0x00000007090f72a4 */ /* 0x000fc6000f8e023f */
[----:B------:R-:W-:Y:S01]  /*0fc0*/  @P3 IMAD.MOV.U32 R13, RZ, RZ, R8 ;  /* 0x000000ffff0d3224 */ /* 0x000fe200078e0008 */
[----:B------:R-:W-:Y:S01]  /*0fd0*/  UIADD3 UR15, UR21, UR15, URZ ;  /* 0x0000000f150f7290 */ /* 0x000fe2000fffe03f */
[----:B-1----:R-:W-:-:S04]  /*0fe0*/  @!P3 IMAD.WIDE.U32 R6, R4, R11, R6 ;  /* 0x0000000b0406b225 */ /* 0x002fc800078e0006 */
[----:B------:R-:W-:Y:S02]  /*0ff0*/  @P3 IMAD.MOV.U32 R11, RZ, RZ, RZ ;  /* 0x000000ffff0b3224 */ /* 0x000fe400078e00ff */
[----:B------:R-:W-:Y:S02]  /*1000*/  @!P3 IMAD.MOV.U32 R13, RZ, RZ, R6 ;  /* 0x000000ffff0db224 */ /* 0x000fe400078e0006 */
[----:B------:R-:W-:Y:S02]  /*1010*/  @P3 IMAD.IADD R10, R9, 0x1, R11 ;  /* 0x00000001090a3824 */ /* 0x000fe400078e020b */
[----:B------:R-:W-:Y:S01]  /*1020*/  @!P3 IMAD.MOV.U32 R10, RZ, RZ, R7 ;  /* 0x000000ffff0ab224 */ /* 0x000fe200078e0007 */
[----:B------:R0:W-:Y:S01]  /*1030*/  STL [R1+0x84], R13 ;  /* 0x0000840d01007387 */ /* 0x0001e20000100800 */
[----:B------:R-:W-:Y:S02]  /*1040*/  IMAD.MOV.U32 R17, RZ, RZ, R13 ;  /* 0x000000ffff117224 */ /* 0x000fe400078e000d */
[----:B------:R-:W-:Y:S01]  /*1050*/  IMAD.MOV.U32 R22, RZ, RZ, R10 ;  /* 0x000000ffff167224 */ /* 0x000fe200078e000a */
[----:B------:R0:W-:Y:S01]  /*1060*/  STL [R1+0x80], R10 ;  /* 0x0000800a01007387 */ /* 0x0001e20000100800 */
[----:B------:R-:W-:Y:S05]  /*1070*/  @P1 BRA `(.L_x_12) ;  /* 0x0000000000281947 */ /* 0x000fea0003800000 */
[----:B------:R-:W-:Y:S01]  /*1080*/  IADD3 R17, P1, R17, UR20, RZ ;  /* 0x0000001411117c10 */ /* 0x000fe2000ff3e0ff */
[----:B------:R-:W-:Y:S02]  /*1090*/  UISETP.GE.U32.AND UP0, UPT, UR14, 0x16, UPT ;  /* 0x000000160e00788c */ /* 0x000fe4000bf06070 */
[----:B------:R-:W-:Y:S01]  /*10a0*/  UIMAD.WIDE.U32 UR4, UR14, -0x45d1745d, URZ ;  /* 0xba2e8ba30e0478a5 */ /* 0x000fe2000f8e003f */
[----:B------:R-:W-:Y:S01]  /*10b0*/  IADD3.X R22, R22, UR15, RZ, P1, !PT ;  /* 0x0000000f16167c10 */ /* 0x000fe20008ffe4ff */
[----:B------:R1:W-:Y:S02]  /*10c0*/  STL [R1+0x84], R17 ;  /* 0x0000841101007387 */ /* 0x0003e40000100800 */
[----:B------:R-:W-:Y:S02]  /*10d0*/  USHF.R.U32.HI UR5, URZ, 0x4, UR5 ;  /* 0x000000043f057899 */ /* 0x000fe40008011605 */
[----:B------:R1:W-:Y:S01]  /*10e0*/  STL [R1+0x80], R22 ;  /* 0x0000801601007387 */ /* 0x0003e20000100800 */
[----:B------:R-:W-:-:S02]  /*10f0*/  UMOV UR4, URZ ;  /* 0x0000003f00047c82 */ /* 0x000fc40008000000 */
[----:B------:R-:W-:Y:S02]  /*1100*/  @UP0 ULOP3.LUT UR4, UR5, 0x1, URZ, 0xc0, !UPT ;  /* 0x0000000105040892 */ /* 0x000fe4000f8ec03f */
[----:B------:R-:W-:-:S12]  /*1110*/  UIMAD UR5, UR5, -0x16, UR14 ;  /* 0xffffffea050578a4 */ /* 0x000fd8000f8e020e */
.L_x_12:
[----:B------:R-:W-:Y:S01]  /*1120*/  IMAD.MOV.U32 R8, RZ, RZ, -0x1 ;  /* 0xffffffffff087424 */ /* 0x000fe200078e00ff */
[----:B------:R-:W-:Y:S01]  /*1130*/  ISETP.GE.U32.AND P1, PT, R17, UR18, PT ;  /* 0x0000001211007c0c */ /* 0x000fe2000bf26070 */
[----:B------:R-:W-:Y:S01]  /*1140*/  IMAD.MOV.U32 R6, RZ, RZ, -0x1 ;  /* 0xffffffffff067424 */ /* 0x000fe200078e00ff */
[----:B------:R-:W-:Y:S01]  /*1150*/  PRMT R0, RZ, 0x7610, R0 ;  /* 0x00007610ff007816 */ /* 0x000fe20000000000 */
[----:B------:R-:W-:Y:S01]  /*1160*/  IMAD.MOV.U32 R7, RZ, RZ, -0x1 ;  /* 0xffffffffff077424 */ /* 0x000fe200078e00ff */
[----:B------:R2:W-:Y:S01]  /*1170*/  STL [R1+0x88], R8 ;  /* 0x0000880801007387 */ /* 0x0005e20000100800 */
[----:B------:R-:W-:-:S03]  /*1180*/  ISETP.GE.U32.AND.EX P1, PT, R22, UR19, PT, P1 ;  /* 0x0000001316007c0c */ /* 0x000fc6000bf26110 */
[----:B------:R2:W-:Y:S04]  /*1190*/  STL [R1+0x78], R6 ;  /* 0x0000780601007387 */ /* 0x0005e80000100800 */
[----:B------:R2:W-:Y:S06]  /*11a0*/  STL [R1+0x8c], R7 ;  /* 0x00008c0701007387 */ /* 0x0005ec0000100800 */
[----:B------:R-:W-:Y:S05]  /*11b0*/  @P1 BRA `(.L_x_13) ;  /* 0x0000000400381947 */ /* 0x000fea0003800000 */
[----:B------:R-:W3:Y:S01]  /*11c0*/  LDC.64 R18, c[0x0][0x628] ;  /* 0x00018a00ff127b82 */ /* 0x000ee20000000a00 */
[----:B--2---:R-:W-:Y:S02]  /*11d0*/  IMAD.MOV.U32 R6, RZ, RZ, R17 ;  /* 0x000000ffff067224 */ /* 0x004fe400078e0011 */
[----:B------:R-:W-:-:S05]  /*11e0*/  IMAD.MOV.U32 R7, RZ, RZ, R22 ;  /* 0x000000ffff077224 */ /* 0x000fca00078e0016 */
[----:B------:R-:W2:Y:S08]  /*11f0*/  LDC R0, c[0x0][0x630] ;  /* 0x00018c00ff007b82 */ /* 0x000eb00000000800 */
[----:B------:R-:W4:Y:S01]  /*1200*/  LDC.64 R20, c[0x0][0x620] ;  /* 0x00018800ff147b82 */ /* 0x000f220000000a00 */
[----:B---3--:R-:W-:-:S04]  /*1210*/  ISETP.NE.U32.AND P1, PT, R18, RZ, PT ;  /* 0x000000ff1200720c */ /* 0x008fc80003f25070 */
[----:B------:R-:W-:-:S13]  /*1220*/  ISETP.NE.AND.EX P1, PT, R19, RZ, PT, P1 ;  /* 0x000000ff1300720c */ /* 0x000fda0003f25310 */
[----:B--2-4-:R-:W-:Y:S05]  /*1230*/  @!P1 BRA `(.L_x_14) ;  /* 0x0000000000289947 */ /* 0x014fea0003800000 */
[----:B------:R-:W2:Y:S02]  /*1240*/  LDC R11, c[0x0][0x634] ;  /* 0x00018d00ff0b7b82 */ /* 0x000ea40000000800 */
[----:B--2---:R-:W-:-:S05]  /*1250*/  IADD3 R11, P1, R17, R11, RZ ;  /* 0x0000000b110b7210 */ /* 0x004fca0007f3e0ff */
[----:B0-----:R-:W-:-:S04]  /*1260*/  IMAD.X R13, RZ, RZ, R22, P1 ;  /* 0x000000ffff0d7224 */ /* 0x001fc800008e0616 */
[----:B------:R-:W-:-:S04]  /*1270*/  IMAD.WIDE.U32 R6, R13, R18, RZ ;  /* 0x000000120d067225 */ /* 0x000fc800078e00ff */
[----:B------:R-:W-:-:S04]  /*1280*/  IMAD.WIDE.U32 R8, P1, R11, R19, R6 ;  /* 0x000000130b087225 */ /* 0x000fc80007820006 */
[----:B------:R-:W-:-:S04]  /*1290*/  IMAD.WIDE.U32 R6, R11, R18, RZ ;  /* 0x000000120b067225 */ /* 0x000fc800078e00ff */
[----:B------:R-:W-:Y:S01]  /*12a0*/  IMAD.X R11, RZ, RZ, RZ, P1 ;  /* 0x000000ffff0b7224 */ /* 0x000fe200008e06ff */
[----:B------:R-:W-:Y:S01]  /*12b0*/  IADD3 RZ, P1, R7, R8, RZ ;  /* 0x0000000807ff7210 */ /* 0x000fe20007f3e0ff */
[----:B------:R-:W-:-:S04]  /*12c0*/  IMAD.MOV.U32 R10, RZ, RZ, R9 ;  /* 0x000000ffff0a7224 */ /* 0x000fc800078e0009 */
[----:B------:R-:W-:-:S08]  /*12d0*/  IMAD.WIDE.U32.X R6, R13, R19, R10, P1 ;  /* 0x000000130d067225 */ /* 0x000fd000008e040a */
.L_x_14:
[-CC-:B------:R-:W-:Y:S01]  /*12e0*/  SHF.R.U64 R27, R6, R0.reuse, R7.reuse ;  /* 0x00000000061b7219 */ /* 0x180fe20000001207 */
[----:B------:R-:W2:Y:S01]  /*12f0*/  LDC.64 R24, c[0x0][0x640] ;  /* 0x00019000ff187b82 */ /* 0x000ea20000000a00 */
[----:B------:R-:W-:Y:S01]  /*1300*/  SHF.R.U32.HI R0, RZ, R0, R7 ;  /* 0x00000000ff007219 */ /* 0x000fe20000011607 */
[----:B------:R-:W-:Y:S01]  /*1310*/  IMAD.MOV.U32 R6, RZ, RZ, R17 ;  /* 0x000000ffff067224 */ /* 0x000fe200078e0011 */
[----:B------:R-:W-:-:S05]  /*1320*/  IADD3 R9, P1, RZ, -R27, RZ ;  /* 0x8000001bff097210 */ /* 0x000fca0007f3e0ff */
[----:B------:R-:W3:Y:S01]  /*1330*/  LDC R8, c[0x0][0x618] ;  /* 0x00018600ff087b82 */ /* 0x000ee20000000800 */
[----:B------:R-:W-:-:S04]  /*1340*/  IMAD.X R7, RZ, RZ, ~R0, P1 ;  /* 0x000000ffff077224 */ /* 0x000fc800008e0e00 */
[-C--:B------:R-:W-:Y:S02]  /*1350*/  IMAD R0, R7, R20.reuse, RZ ;  /* 0x0000001407007224 */ /* 0x080fe400078e02ff */
[----:B------:R-:W-:Y:S01]  /*1360*/  IMAD.MOV.U32 R7, RZ, RZ, R22 ;  /* 0x000000ffff077224 */ /* 0x000fe200078e0016 */
[----:B------:R-:W4:Y:S01]  /*1370*/  LDC R11, c[0x0][0x608] ;  /* 0x00018200ff0b7b82 */ /* 0x000f220000000800 */
[----:B-1----:R-:W-:Y:S02]  /*1380*/  IMAD.MOV.U32 R22, RZ, RZ, 0x1 ;  /* 0x00000001ff167424 */ /* 0x002fe400078e00ff */
[----:B------:R-:W-:-:S04]  /*1390*/  IMAD.WIDE.U32 R6, R9, R20, R6 ;  /* 0x0000001409067225 */ /* 0x000fc800078e0006 */
[----:B------:R-:W-:Y:S01]  /*13a0*/  IMAD R9, R9, R21, R0 ;  /* 0x0000001509097224 */ /* 0x000fe200078e0200 */
[----:B------:R-:W1:Y:S01]  /*13b0*/  LDC R23, c[0x0][0x658] ;  /* 0x00019600ff177b82 */ /* 0x000e620000000800 */
[----:B--2---:R-:W-:Y:S01]  /*13c0*/  ISETP.NE.U32.AND P1, PT, R24, RZ, PT ;  /* 0x000000ff1800720c */ /* 0x004fe20003f25070 */
[----:B------:R-:W-:Y:S02]  /*13d0*/  IMAD.MOV.U32 R0, RZ, RZ, -0x1 ;  /* 0xffffffffff007424 */ /* 0x000fe400078e00ff */
[----:B------:R-:W-:Y:S01]  /*13e0*/  IMAD.IADD R7, R7, 0x1, R9 ;  /* 0x0000000107077824 */ /* 0x000fe200078e0209 */
[----:B------:R-:W-:-:S03]  /*13f0*/  ISETP.NE.AND.EX P1, PT, R25, RZ, PT, P1 ;  /* 0x000000ff1900720c */ /* 0x000fc60003f25310 */
[----:B------:R-:W2:Y:S01]  /*1400*/  LDC R21, c[0x0][0x600] ;  /* 0x00018000ff157b82 */ /* 0x000ea20000000800 */
[-CC-:B---3--:R-:W-:Y:S02]  /*1410*/  SHF.R.U64 R19, R6, R8.reuse, R7.reuse ;  /* 0x0000000806137219 */ /* 0x188fe40000001207 */
[----:B------:R-:W-:-:S05]  /*1420*/  SHF.R.U32.HI R6, RZ, R8, R7 ;  /* 0x00000008ff067219 */ /* 0x000fca0000011607 */
[----:B------:R-:W3:Y:S01]  /*1430*/  LDC R18, c[0x0][0x648] ;  /* 0x00019200ff127b82 */ /* 0x000ee20000000800 */
[-CC-:B----4-:R-:W-:Y:S02]  /*1440*/  SHF.R.U64 R28, R19, R11.reuse, R6.reuse ;  /* 0x0000000b131c7219 */ /* 0x190fe40000001206 */
[----:B------:R-:W-:-:S05]  /*1450*/  SHF.R.U32.HI R6, RZ, R11, R6 ;  /* 0x0000000bff067219 */ /* 0x000fca0000011606 */
[----:B------:R-:W4:Y:S01]  /*1460*/  LDC R20, c[0x0][0x638] ;  /* 0x00018e00ff147b82 */ /* 0x000f220000000800 */
[-CC-:B-1----:R-:W-:Y:S02]  /*1470*/  SHF.R.U64 R30, R28, R23.reuse, R6.reuse ;  /* 0x000000171c1e7219 */ /* 0x182fe40000001206 */
[-C--:B------:R-:W-:Y:S02]  /*1480*/  SHF.L.U32 R0, R0, R23.reuse, RZ ;  /* 0x0000001700007219 */ /* 0x080fe400000006ff */
[----:B------:R-:W-:Y:S01]  /*1490*/  SHF.R.U32.HI R7, RZ, R23, R6 ;  /* 0x00000017ff077219 */ /* 0x000fe20000011606 */
[----:B------:R-:W-:Y:S01]  /*14a0*/  IMAD.MOV.U32 R6, RZ, RZ, R30 ;  /* 0x000000ffff067224 */ /* 0x000fe200078e001e */
[----:B0-----:R-:W-:Y:S01]  /*14b0*/  LOP3.LUT R13, RZ, R0, RZ, 0x33, !PT ;  /* 0x00000000ff0d7212 */ /* 0x001fe200078e33ff */
[----:B------:R-:W0:Y:S01]  /*14c0*/  LDC R26, c[0x0][0x610] ;  /* 0x00018400ff1a7b82 */ /* 0x000e220000000800 */
[----:B------:R-:W-:Y:S05]  /*14d0*/  @!P1 BRA `(.L_x_15) ;  /* 0x0000000000289947 */ /* 0x000fea0003800000 */
[----:B------:R-:W1:Y:S02]  /*14e0*/  LDC R11, c[0x0][0x64c] ;  /* 0x00019300ff0b7b82 */ /* 0x000e640000000800 */
[----:B-1----:R-:W-:-:S05]  /*14f0*/  IADD3 R11, P1, R30, R11, RZ ;  /* 0x0000000b1e0b7210 */ /* 0x002fca0007f3e0ff */
[----:B------:R-:W-:-:S04]  /*1500*/  IMAD.X R17, RZ, RZ, R7, P1 ;  /* 0x000000ffff117224 */ /* 0x000fc800008e0607 */
[----:B------:R-:W-:-:S04]  /*1510*/  IMAD.WIDE.U32 R6, R17, R24, RZ ;  /* 0x0000001811067225 */ /* 0x000fc800078e00ff */
[----:B------:R-:W-:-:S04]  /*1520*/  IMAD.WIDE.U32 R8, P1, R11, R25, R6 ;  /* 0x000000190b087225 */ /* 0x000fc80007820006 */
[----:B------:R-:W-:-:S04]  /*1530*/  IMAD.WIDE.U32 R6, R11, R24, RZ ;  /* 0x000000180b067225 */ /* 0x000fc800078e00ff */
[----:B------:R-:W-:Y:S01]  /*1540*/  IMAD.X R11, RZ, RZ, RZ, P1 ;  /* 0x000000ffff0b7224 */ /* 0x000fe200008e06ff */
[----:B------:R-:W-:Y:S01]  /*1550*/  IADD3 RZ, P1, R7, R8, RZ ;  /* 0x0000000807ff7210 */ /* 0x000fe20007f3e0ff */
[----:B------:R-:W-:-:S04]  /*1560*/  IMAD.MOV.U32 R10, RZ, RZ, R9 ;  /* 0x000000ffff0a7224 */ /* 0x000fc800078e0009 */
[----:B------:R-:W-:-:S08]  /*1570*/  IMAD.WIDE.U32.X R6, R17, R25, R10, P1 ;  /* 0x0000001911067225 */ /* 0x000fd000008e040a */
.L_x_15:
[----:B---3--:R-:W-:Y:S01]  /*1580*/  SHF.R.U64 R5, R6, R18, R7 ;  /* 0x0000001206057219 */ /* 0x008fe20000001207 */
[----:B--2---:R-:W-:Y:S01]  /*1590*/  VIADD R6, R21, 0xffffffff ;  /* 0xffffffff15067836 */ /* 0x004fe20000000000 */
[----:B------:R-:W-:Y:S01]  /*15a0*/  SHF.L.U32 R0, R22, R23, RZ ;  /* 0x0000001716007219 */ /* 0x000fe200000006ff */
[----:B------:R-:W-:Y:S01]  /*15b0*/  @P3 IMAD R14, R15, R16, R4 ;  /* 0x000000100f0e3224 */ /* 0x000fe200078e0204 */
[----:B------:R-:W-:Y:S01]  /*15c0*/  LOP3.LUT R13, R28, R13, RZ, 0xc0, !PT ;  /* 0x0000000d1c0d7212 */ /* 0x000fe200078ec0ff */
[----:B------:R-:W-:-:S04]  /*15d0*/  IMAD.MOV R7, RZ, RZ, -R5 ;  /* 0x000000ffff077224 */ /* 0x000fc800078e0a05 */
[----:B------:R-:W-:Y:S01]  /*15e0*/  IMAD R13, R0, R5, R13 ;  /* 0x00000005000d7224 */ /* 0x000fe200078e020d */
[----:B------:R-:W-:Y:S01]  /*15f0*/  LOP3.LUT R5, R19, R6, RZ, 0xc0, !PT ;  /* 0x0000000613057212 */ /* 0x000fe200078ec0ff */
[----:B----4-:R-:W-:Y:S02]  /*1600*/  IMAD R0, R7, R20, R30 ;  /* 0x0000001407007224 */ /* 0x010fe400078e021e */
[----:B------:R-:W-:Y:S02]  /*1610*/  IMAD.MOV.U32 R6, RZ, RZ, 0x1 ;  /* 0x00000001ff067424 */ /* 0x000fe400078e00ff */
[----:B0-----:R-:W-:Y:S02]  /*1620*/  IMAD R4, R13, R26, R14 ;  /* 0x0000001a0d047224 */ /* 0x001fe400078e020e */
[----:B------:R-:W-:Y:S01]  /*1630*/  IMAD R5, R0, R21, R5 ;  /* 0x0000001500057224 */ /* 0x000fe200078e0205 */
[----:B------:R-:W-:-:S04]  /*1640*/  PRMT R0, R6, 0x7610, R0 ;  /* 0x0000761006007816 */ /* 0x000fc80000000000 */
[----:B------:R-:W-:Y:S02]  /*1650*/  SEL R6, R5, R4, !P3 ;  /* 0x0000000405067207 */ /* 0x000fe40005800000 */
[----:B------:R-:W-:-:S03]  /*1660*/  SEL R4, R4, R5, !P3 ;  /* 0x0000000504047207 */ /* 0x000fc60005800000 */
[----:B------:R3:W-:Y:S04]  /*1670*/  STL [R1+0x8c], R6 ;  /* 0x00008c0601007387 */ /* 0x0007e80000100800 */
[----:B------:R3:W-:Y:S04]  /*1680*/  STL [R1+0x78], R27 ;  /* 0x0000781b01007387 */ /* 0x0007e80000100800 */
[----:B------:R3:W-:Y:S02]  /*1690*/  STL [R1+0x88], R4 ;  /* 0x0000880401007387 */ /* 0x0007e40000100800 */
.L_x_13:
[----:B------:R-:W-:Y:S05]  /*16a0*/  @!P2 BRA `(.L_x_16) ;  /* 0x00000000000ca947 */ /* 0x000fea0003800000 */
[----:B------:R-:W-:Y:S01]  /*16b0*/  UCGABAR_WAIT ;  /* 0x0000000000007dc7 */ /* 0x000fe20008000000 */
[----:B------:R-:W-:Y:S01]  /*16c0*/  CCTL.IVALL ;  /* 0x00000000ff00798f */ /* 0x000fe20002000000 */
[----:B------:R-:W-:Y:S05]  /*16d0*/  BRA `(.L_x_17) ;  /* 0x0000000000047947 */ /* 0x000fea0003800000 */
.L_x_16:
[----:B------:R-:W-:Y:S06]  /*16e0*/  BAR.SYNC.DEFER_BLOCKING 0x0 ;  /* 0x0000000000007b1d */ /* 0x000fec0000010000 */
.L_x_17:
[----:B------:R-:W-:Y:S05]  /*16f0*/  @!P4 BRA `(.L_x_18) ;  /* 0x000000d800b8c947 */ /* 0x000fea0003800000 */
[----:B------:R-:W-:-:S06]  /*1700*/  UISETP.GT.U32.AND UP0, UPT, UR12, 0x1, UPT ;  /* 0x000000010c00788c */ /* 0x000fcc000bf04070 */
[----:B------:R-:W-:-:S13]  /*1710*/  PLOP3.LUT P1, PT, PT, PT, UP0, 0x80, 0x0 ;  /* 0x000000000000781c */ /* 0x000fda0003f2f008 */
[----:B------:R-:W-:Y:S05]  /*1720*/  @P1 EXIT ;  /* 0x000000000000194d */ /* 0x000fea0003800000 */
.L_x_19:
[----:B------:R-:W-:-:S08]  /*1730*/  NOP ;  /* 0x0000000000007918 */ /* 0x000fd00000000000 */
[----:B------:R-:W4:Y:S02]  /*1740*/  USETMAXREG.TRY_ALLOC.CTAPOOL UP0, 0xe8 ;  /* 0x000000e8000079c8 */ /* 0x000f240008000600 */
[----:B----4-:R-:W-:-:S13]  /*1750*/  PLOP3.LUT P1, PT, PT, PT, UP0, 0x80, 0x0 ;  /* 0x000000000000781c */ /* 0x010fda0003f2f008 */
[----:B------:R-:W-:Y:S05]  /*1760*/  @!P1 BRA `(.L_x_19) ;  /* 0xfffffffc00f09947 */ /* 0x000fea000383ffff */
[----:B------:R-:W-:-:S13]  /*1770*/  LOP3.LUT P1, RZ, R0, 0xff, RZ, 0xc0, !PT ;  /* 0x000000ff00ff7812 */ /* 0x000fda000782c0ff */
[----:B------:R-:W-:Y:S05]  /*1780*/  @!P1 EXIT ;  /* 0x000000000000994d */ /* 0x000fea0003800000 */
[----:B------:R-:W4:Y:S01]  /*1790*/  S2UR UR6, SR_CgaCtaId ;  /* 0x00000000000679c3 */ /* 0x000f220000008800 */
[CC--:B------:R-:W-:Y:S01]  /*17a0*/  LEA.HI R0, R12.reuse, R3.reuse, RZ, 0x2 ;  /* 0x000000030c007211 */ /* 0x0c0fe200078f10ff */
[----:B------:R-:W-:Y:S01]  /*17b0*/  UIADD3 UR7, UR17, -0x1, URZ ;  /* 0xffffffff11077890 */ /* 0x000fe2000fffe03f */
[----:B------:R-:W-:Y:S01]  /*17c0*/  LEA.HI R3, R12, R3, RZ, 0x5 ;  /* 0x000000030c037211 */ /* 0x000fe200078f28ff */
[----:B------:R-:W-:Y:S01]  /*17d0*/  UMOV UR12, 0x400 ;  /* 0x00000400000c7882 */ /* 0x000fe20000000000 */
[--C-:B------:R-:W-:Y:S01]  /*17e0*/  SHF.R.S32.HI R2, RZ, 0x2, R0.reuse ;  /* 0x00000002ff027819 */ /* 0x100fe20000011400 */
[----:B------:R-:W-:Y:S01]  /*17f0*/  UISETP.LT.AND UP0, UPT, UR14, 0x1, UPT ;  /* 0x000000010e00788c */ /* 0x000fe2000bf01270 */
[----:B------:R-:W-:Y:S01]  /*1800*/  SHF.R.S32.HI R5, RZ, 0x1f, R0 ;  /* 0x0000001fff057819 */ /* 0x000fe20000011400 */
[----:B------:R-:W-:Y:S02]  /*1810*/  ULOP3.LUT UR27, UR13, 0x1, URZ, 0xfc, !UPT ;  /* 0x000000010d1b7892 */ /* 0x000fe4000f8efc3f */
[----:B------:R-:W-:Y:S01]  /*1820*/  USEL UR16, UR14, 0x1, UP0 ;  /* 0x000000010e107887 */ /* 0x000fe20008000000 */
[----:B------:R-:W-:Y:S01]  /*1830*/  LEA.HI R5, R5, R2, RZ, 0x3 ;  /* 0x0000000205057211 */ /* 0x000fe200078f18ff */
[----:B------:R-:W-:-:S02]  /*1840*/  UISETP.NE.AND UP0, UPT, UR7, URZ, UPT ;  /* 0x0000003f0700728c */ /* 0x000fc4000bf05270 */
[----:B------:R-:W-:Y:S01]  /*1850*/  USHF.L.U32 UR28, UR14, 0x1, URZ ;  /* 0x000000010e1c7899 */ /* 0x000fe2000800063f */
[----:B------:R-:W-:Y:S01]  /*1860*/  LOP3.LUT R5, R5, 0xfffffff8, RZ, 0xc0, !PT ;  /* 0xfffffff805057812 */ /* 0x000fe200078ec0ff */
[----:B------:R-:W-:Y:S02]  /*1870*/  UIADD3 UR16, -UR16, UR14, URZ ;  /* 0x0000000e10107290 */ /* 0x000fe4000fffe13f */
[----:B------:R-:W-:Y:S02]  /*1880*/  USEL UR30, URZ, 0x1, UP0 ;  /* 0x000000013f1e7887 */ /* 0x000fe40008000000 */
[----:B------:R-:W-:Y:S01]  /*1890*/  IMAD.IADD R2, R2, 0x1, -R5 ;  /* 0x0000000102027824 */ /* 0x000fe200078e0a05 */
[----:B------:R-:W-:Y:S01]  /*18a0*/  SHF.R.S32.HI R5, RZ, 0x5, R3 ;  /* 0x00000005ff057819 */ /* 0x000fe20000011403 */
[----:B----4-:R-:W-:-:S03]  /*18b0*/  ULEA UR12, UR6, UR12, 0x18 ;  /* 0x0000000c060c7291 */ /* 0x010fc6000f8ec03f */
[--C-:B------:R-:W-:Y:S01]  /*18c0*/  SHF.R.S32.HI R3, RZ, 0x1f, R2.reuse ;  /* 0x0000001fff037819 */ /* 0x100fe20000011402 */
[----:B------:R-:W-:Y:S01]  /*18d0*/  USHF.L.U32 UR6, UR7, 0x3, URZ ;  /* 0x0000000307067899 */ /* 0x000fe2000800063f */
[C-C-:B------:R-:W-:Y:S01]  /*18e0*/  IMAD R0, R5.reuse, -0x10, -R2.reuse ;  /* 0xfffffff005007824 */ /* 0x140fe200078e0a02 */
[----:B------:R-:W-:Y:S02]  /*18f0*/  UIADD3 UR29, UR12, 0x170, URZ ;  /* 0x000001700c1d7890 */ /* 0x000fe4000fffe03f */
[----:B------:R-:W-:Y:S01]  /*1900*/  ULOP3.LUT UR6, UR6, 0x8, URZ, 0xc0, !UPT ;  /* 0x0000000806067892 */ /* 0x000fe2000f8ec03f */
[----:B------:R-:W-:Y:S01]  /*1910*/  IMAD.WIDE R2, R5, 0x10, R2 ;  /* 0x0000001005027825 */ /* 0x000fe200078e0202 */
[----:B------:R-:W-:Y:S02]  /*1920*/  ULEA UR17, UR17, UR29, 0x3 ;  /* 0x0000001d11117291 */ /* 0x000fe4000f8e183f */
[----:B------:R-:W-:Y:S02]  /*1930*/  ULOP3.LUT UR31, UR6, 0x8, URZ, 0x3c, !UPT ;  /* 0x00000008061f7892 */ /* 0x000fe4000f8e3c3f */
[----:B------:R-:W-:-:S03]  /*1940*/  ULOP3.LUT UR18, UR6, 0x18, URZ, 0x3c, !UPT ;  /* 0x0000001806127892 */ /* 0x000fc6000f8e3c3f */
[----:B------:R-:W-:Y:S02]  /*1950*/  ULDC UR6, c[0x0][0x284] ;  /* 0x0000a10000067ab9 */ /* 0x000fe40000000800 */
[----:B------:R-:W-:-:S05]  /*1960*/  VIADD R0, R0, UR6 ;  /* 0x0000000600007c36 */ /* 0x000fca0008000000 */
[----:B------:R4:W-:Y:S04]  /*1970*/  STL [R1+0x98], R0 ;  /* 0x0000980001007387 */ /* 0x0009e80000100800 */
[----:B------:R4:W-:Y:S02]  /*1980*/  STL.64 [R1+0x90], R2 ;  /* 0x0000900201007387 */ /* 0x0009e40000100a00 */
.L_x_302:
[----:B----4-:R-:W-:Y:S01]  /*1990*/  IMAD.U32 R0, RZ, RZ, UR30 ;  /* 0x0000001eff007e24 */ /* 0x010fe2000f8e00ff */
[----:B0-2---:R-:W4:Y:S01]  /*19a0*/  LDC R2, c[0x0][0x28c] ;  /* 0x0000a300ff027b82 */ /* 0x005f220000000800 */
[----:B------:R-:W-:Y:S01]  /*19b0*/  UMOV UR6, URZ ;  /* 0x0000003f00067c82 */ /* 0x000fe20008000000 */
[----:B------:R-:W-:Y:S02]  /*19c0*/  UMOV UR19, UR5 ;  /* 0x0000000500137c82 */ /* 0x000fe40008000000 */
[----:B------:R-:W-:-:S04]  /*19d0*/  SHF.L.U32 R0, R0, 0x1f, RZ ;  /* 0x0000001f00007819 */ /* 0x000fc800000006ff */
[----:B------:R-:W5:Y:S01]  /*19e0*/  SYNCS.PHASECHK.TRANS64.TRYWAIT P1, [UR17+-0x8], R0 ;  /* 0xfffff800ff0075a7 */ /* 0x000f620008020151 */
[----:B----4-:R-:W-:Y:S01]  /*19f0*/  ISETP.GE.AND P2, PT, R2, 0x1, PT ;  /* 0x000000010200780c */ /* 0x010fe20003f46270 */
[----:B-----5:R-:W-:-:S12]  /*1a00*/  @!P1 BRA `(.L_x_20) ;  /* 0x000000f000bc9947 */ /* 0x020fd80003800000 */
.L_x_342:
[----:B------:R0:W-:Y:S01]  /*1a10*/  STL [R1+0x74], RZ ;  /* 0x000074ff01007387 */ /* 0x0001e20000100800 */
[----:B------:R-:W-:Y:S01]  /*1a20*/  UMOV UR7, URZ ;  /* 0x0000003f00077c82 */ /* 0x000fe20008000000 */
[----:B------:R-:W-:Y:S01]  /*1a30*/  UMOV UR8, URZ ;  /* 0x0000003f00087c82 */ /* 0x000fe20008000000 */
[----:B----4-:R-:W-:Y:S01]  /*1a40*/  IMAD.MOV.U32 R0, RZ, RZ, RZ ;  /* 0x000000ffff007224 */ /* 0x010fe200078e00ff */
[----:B------:R4:W-:Y:S01]  /*1a50*/  STL [R1+0x70], RZ ;  /* 0x000070ff01007387 */ /* 0x0009e20000100800 */
[----:B------:R-:W-:Y:S02]  /*1a60*/  CS2R R2, SRZ ;  /* 0x0000000000027805 */ /* 0x000fe4000001ff00 */
[----:B---3--:R-:W-:Y:S02]  /*1a70*/  CS2R R4, SRZ ;  /* 0x0000000000047805 */ /* 0x008fe4000001ff00 */
[----:B--2---:R-:W-:Y:S01]  /*1a80*/  CS2R R6, SRZ ;  /* 0x0000000000067805 */ /* 0x004fe2000001ff00 */
[----:B------:R4:W-:Y:S01]  /*1a90*/  STL [R1+0x6c], RZ ;  /* 0x00006cff01007387 */ /* 0x0009e20000100800 */
[----:B------:R-:W-:-:S02]  /*1aa0*/  CS2R R8, SRZ ;  /* 0x0000000000087805 */ /* 0x000fc4000001ff00 */
[----:B0-----:R-:W-:Y:S02]  /*1ab0*/  CS2R R10, SRZ ;  /* 0x00000000000a7805 */ /* 0x001fe4000001ff00 */
[----:B------:R-:W-:Y:S01]  /*1ac0*/  CS2R R12, SRZ ;  /* 0x00000000000c7805 */ /* 0x000fe2000001ff00 */
[----:B------:R4:W-:Y:S01]  /*1ad0*/  STL [R1+0x68], RZ ;  /* 0x000068ff01007387 */ /* 0x0009e20000100800 */
[----:B------:R-:W-:Y:S02]  /*1ae0*/  CS2R R14, SRZ ;  /* 0x00000000000e7805 */ /* 0x000fe4000001ff00 */
[----:B-1----:R-:W-:Y:S02]  /*1af0*/  CS2R R16, SRZ ;  /* 0x0000000000107805 */ /* 0x002fe4000001ff00 */
[----:B------:R-:W-:Y:S01]  /*1b00*/  CS2R R18, SRZ ;  /* 0x0000000000127805 */ /* 0x000fe2000001ff00 */
[----:B------:R4:W-:Y:S01]  /*1b10*/  STL [R1+0x64], RZ ;  /* 0x000064ff01007387 */ /* 0x0009e20000100800 */
[----:B------:R-:W-:-:S02]  /*1b20*/  CS2R R20, SRZ ;  /* 0x0000000000147805 */ /* 0x000fc4000001ff00 */
[----:B------:R-:W-:Y:S02]  /*1b30*/  CS2R R22, SRZ ;  /* 0x0000000000167805 */ /* 0x000fe4000001ff00 */
[----:B------:R-:W-:Y:S01]  /*1b40*/  CS2R R152, SRZ ;  /* 0x0000000000987805 */ /* 0x000fe2000001ff00 */
[----:B------:R4:W-:Y:S01]  /*1b50*/  STL [R1+0x60], RZ ;  /* 0x000060ff01007387 */ /* 0x0009e20000100800 */
[----:B------:R-:W-:Y:S02]  /*1b60*/  CS2R R154, SRZ ;  /* 0x00000000009a7805 */ /* 0x000fe4000001ff00 */
[----:B------:R-:W-:Y:S02]  /*1b70*/  CS2R R156, SRZ ;  /* 0x00000000009c7805 */ /* 0x000fe4000001ff00 */
        /* <DEDUP_REMOVED lines=46> */
[----:B------:R-:W-:Y:S01]  /*1e60*/  IMAD.MOV.U32 R226, RZ, RZ, RZ ;  /* 0x000000ffffe27224 */ /* 0x000fe200078e00ff */
[----:B------:R-:W-:Y:S01]  /*1e70*/  CS2R R24, SRZ ;  /* 0x0000000000187805 */ /* 0x000fe2000001ff00 */
[----:B------:R-:W-:Y:S01]  /*1e80*/  IMAD.U32 R227, RZ, RZ, UR4 ;  /* 0x00000004ffe37e24 */ /* 0x000fe2000f8e00ff */
[----:B------:R4:W-:Y:S01]  /*1e90*/  STL [R1+0x2c], RZ ;  /* 0x00002cff01007387 */ /* 0x0009e20000100800 */
[----:B------:R-:W-:Y:S02]  /*1ea0*/  CS2R R26, SRZ ;  /* 0x00000000001a7805 */ /* 0x000fe4000001ff00 */
[----:B------:R-:W-:-:S02]  /*1eb0*/  CS2R R28, SRZ ;  /* 0x00000000001c7805 */ /* 0x000fc4000001ff00 */
[----:B------:R-:W-:Y:S01]  /*1ec0*/  CS2R R30, SRZ ;  /* 0x00000000001e7805 */ /* 0x000fe2000001ff00 */
[----:B------:R4:W-:Y:S01]  /*1ed0*/  STL [R1+0x28], RZ ;  /* 0x000028ff01007387 */ /* 0x0009e20000100800 */
[----:B------:R-:W-:Y:S02]  /*1ee0*/  CS2R R32, SRZ ;  /* 0x0000000000207805 */ /* 0x000fe4000001ff00 */
[----:B------:R-:W-:Y:S02]  /*1ef0*/  CS2R R34, SRZ ;  /* 0x0000000000227805 */ /* 0x000fe4000001ff00 */
[----:B------:R-:W-:Y:S01]  /*1f00*/  CS2R R36, SRZ ;  /* 0x0000000000247805 */ /* 0x000fe2000001ff00 */
        /* <DEDUP_REMOVED lines=36> */
[----:B------:R4:W-:Y:S01]  /*2150*/  STL [R1], RZ ;  /* 0x000000ff01007387 */ /* 0x0009e20000100800 */
[----:B------:R-:W-:Y:S02]  /*2160*/  CS2R R92, SRZ ;  /* 0x00000000005c7805 */ /* 0x000fe4000001ff00 */
[----:B------:R-:W-:Y:S02]  /*2170*/  CS2R R94, SRZ ;  /* 0x00000000005e7805 */ /* 0x000fe4000001ff00 */
[----:B------:R-:W-:Y:S02]  /*2180*/  CS2R R96, SRZ ;  /* 0x0000000000607805 */ /* 0x000fe4000001ff00 */
[----:B------:R-:W-:Y:S02]  /*2190*/  CS2R R98, SRZ ;  /* 0x0000000000627805 */ /* 0x000fe4000001ff00 */
[----:B------:R-:W-:-:S02]  /*21a0*/  CS2R R100, SRZ ;  /* 0x0000000000647805 */ /* 0x000fc4000001ff00 */
[----:B------:R-:W-:Y:S02]  /*21b0*/  CS2R R102, SRZ ;  /* 0x0000000000667805 */ /* 0x000fe4000001ff00 */
        /* <DEDUP_REMOVED lines=23> */
[----:B------:R-:W-:Y:S01]  /*2330*/  CS2R R150, SRZ ;  /* 0x0000000000967805 */ /* 0x000fe2000001ff00 */
[----:B----4-:R-:W-:Y:S06]  /*2340*/  @!P2 BRA `(.L_x_21) ;  /* 0x000000100060a947 */ /* 0x010fec0003800000 */
[----:B------:R-:W-:-:S06]  /*2350*/  UISETP.NE.AND UP0, UPT, UR27, 0x3, UPT ;  /* 0x000000031b00788c */ /* 0x000fcc000bf05270 */
[----:B------:R-:W-:-:S13]  /*2360*/  PLOP3.LUT P2, PT, PT, PT, UP0, 0x80, 0x0 ;  /* 0x000000000000781c */ /* 0x000fda0003f4f008 */
[----:B------:R-:W-:Y:S05]  /*2370*/  @!P2 BRA `(.L_x_22) ;  /* 0x000000000004a947 */ /* 0x000fea0003800000 */
[----:B------:R-:W-:Y:S01]  /*2380*/  BPT.TRAP 0x1 ;  /* 0x000000040000795c */ /* 0x000fe20000300000 */
.L_x_22:
[----:B------:R-:W-:Y:S01]  /*2390*/  ULEA UR6, UR5, UR12, 0x3 ;  /* 0x0000000c05067291 */ /* 0x000fe2000f8e183f */
[----:B------:R-:W-:-:S05]  /*23a0*/  IMAD.U32 R0, RZ, RZ, UR4 ;  /* 0x00000004ff007e24 */ /* 0x000fca000f8e00ff */
[----:B------:R-:W-:-:S04]  /*23b0*/  SHF.L.U32 R0, R0, 0x1f, RZ ;  /* 0x0000001f00007819 */ /* 0x000fc800000006ff */
[----:B------:R0:W1:Y:S01]  /*23c0*/  SYNCS.PHASECHK.TRANS64.TRYWAIT P1, [UR6], R0 ;  /* 0x00000000ff0075a7 */ /* 0x0000620008020146 */
[----:B------:R-:W-:Y:S05]  /*23d0*/  @!P2 BRA `(.L_x_23) ;  /* 0x000000000004a947 */ /* 0x000fea0003800000 */
[----:B------:R-:W-:Y:S01]  /*23e0*/  BPT.TRAP 0x1 ;  /* 0x000000040000795c */ /* 0x000fe20000300000 */
.L_x_23:
[----:B-1----:R-:W-:Y:S05]  /*23f0*/  @P1 BRA `(.L_x_24) ;  /* 0x0000000000081947 */ /* 0x002fea0003800000 */
[----:B------:R-:W1:Y:S02]  /*2400*/  SYNCS.PHASECHK.TRANS64.TRYWAIT P1, [UR6], R0 ;  /* 0x00000000ff0075a7 */ /* 0x000e640008020146 */
[----:B-1----:R-:W-:Y:S05]  /*2410*/  @!P1 BRA `(.L_x_25) ;  /* 0x000000e800509947 */ /* 0x002fea0003800000 */
.L_x_24:
[----:B------:R2:W-:Y:S01]  /*2420*/  STL [R1+0x74], RZ ;  /* 0x000074ff01007387 */ /* 0x0005e20000100800 */
[----:B------:R-:W-:Y:S01]  /*2430*/  UIADD3 UR7, UR12, 0xb280, URZ ;  /* 0x0000b2800c077890 */ /* 0x000fe2000fffe03f */
[----:B------:R-:W-:Y:S01]  /*2440*/  WARPGROUP.ARRIVE ;  /* 0x00000000000079c5 */ /* 0x000fe20000000000 */
[----:B------:R-:W-:Y:S01]  /*2450*/  UIADD3 UR6, UR12, 0x280, URZ ;  /* 0x000002800c067890 */ /* 0x000fe2000fffe03f */
[----:B------:R2:W-:Y:S01]  /*2460*/  STL [R1+0x70], RZ ;  /* 0x000070ff01007387 */ /* 0x0005e20000100800 */
[----:B------:R-:W-:Y:S01]  /*2470*/  USHF.R.U32.HI UR7, URZ, 0x4, UR7 ;  /* 0x000000043f077899 */ /* 0x000fe20008011607 */
[----:B01----:R-:W-:Y:S01]  /*2480*/  IMAD.MOV.U32 R0, RZ, RZ, RZ ;  /* 0x000000ffff007224 */ /* 0x003fe200078e00ff */
[----:B------:R-:W-:Y:S01]  /*2490*/  USHF.R.U32.HI UR6, URZ, 0x4, UR6 ;  /* 0x000000043f067899 */ /* 0x000fe20008011606 */
[----:B------:R2:W-:Y:S01]  /*24a0*/  STL [R1+0x6c], RZ ;  /* 0x00006cff01007387 */ /* 0x0005e20000100800 */
[----:B------:R-:W-:Y:S01]  /*24b0*/  ULOP3.LUT UR7, UR7, 0x3fff, URZ, 0xc0, !UPT ;  /* 0x00003fff07077892 */ /* 0x000fe2000f8ec03f */
[----:B------:R-:W-:Y:S01]  /*24c0*/  CS2R R2, SRZ ;  /* 0x0000000000027805 */ /* 0x000fe2000001ff00 */
[----:B------:R-:W-:Y:S01]  /*24d0*/  ULOP3.LUT UR6, UR6, 0x3fff, URZ, 0xc0, !UPT ;  /* 0x00003fff06067892 */ /* 0x000fe2000f8ec03f */
[----:B------:R2:W-:Y:S01]  /*24e0*/  STL [R1+0x68], RZ ;  /* 0x000068ff01007387 */ /* 0x0005e20000100800 */
[----:B------:R-:W-:Y:S01]  /*24f0*/  ULOP3.LUT UR7, UR7, 0x10000, URZ, 0xfc, !UPT ;  /* 0x0001000007077892 */ /* 0x000fe2000f8efc3f */
[----:B------:R-:W-:Y:S01]  /*2500*/  CS2R R4, SRZ ;  /* 0x0000000000047805 */ /* 0x000fe2000001ff00 */
[----:B------:R-:W-:Y:S01]  /*2510*/  ULOP3.LUT UR6, UR6, 0x10000, URZ, 0xfc, !UPT ;  /* 0x0001000006067892 */ /* 0x000fe2000f8efc3f */
[----:B------:R2:W-:Y:S01]  /*2520*/  STL [R1+0x64], RZ ;  /* 0x000064ff01007387 */ /* 0x0005e20000100800 */
[----:B------:R-:W-:Y:S01]  /*2530*/  ULEA UR10, UR5, UR7, 0x9 ;  /* 0x00000007050a7291 */ /* 0x000fe2000f8e483f */
[----:B------:R-:W-:Y:S01]  /*2540*/  CS2R R6, SRZ ;  /* 0x0000000000067805 */ /* 0x000fe2000001ff00 */
[----:B------:R-:W-:Y:S01]  /*2550*/  ULEA UR8, UR5, UR6, 0x7 ;  /* 0x0000000605087291 */ /* 0x000fe2000f8e383f */
[----:B------:R2:W-:Y:S01]  /*2560*/  STL [R1+0x60], RZ ;  /* 0x000060ff01007387 */ /* 0x0005e20000100800 */
[----:B------:R-:W-:Y:S01]  /*2570*/  ULDC UR7, c[0x0][0x50c] ;  /* 0x0001430000077ab9 */ /* 0x000fe20000000800 */
[----:B------:R-:W-:Y:S01]  /*2580*/  UMOV UR9, 0xc0000010 ;  /* 0xc000001000097882 */ /* 0x000fe20000000000 */
[----:B------:R-:W-:Y:S01]  /*2590*/  UISETP.NE.AND UP0, UPT, UR7, 0x1, UPT ;  /* 0x000000010700788c */ /* 0x000fe2000bf05270 */
[----:B------:R2:W-:Y:S01]  /*25a0*/  STL [R1+0x5c], RZ ;  /* 0x00005cff01007387 */ /* 0x0005e20000100800 */
[----:B------:R-:W-:Y:S01]  /*25b0*/  UMOV UR11, 0xc0000010 ;  /* 0xc0000010000b7882 */ /* 0x000fe20000000000 */
[----:B------:R-:W-:Y:S01]  /*25c0*/  UMOV UR6, 0x1 ;  /* 0x0000000100067882 */ /* 0x000fe20000000000 */
[----:B------:R-:W-:Y:S01]  /*25d0*/  USEL UR7, URZ, 0x1, UP0 ;  /* 0x000000013f077887 */ /* 0x000fe20008000000 */
[----:B------:R2:W-:Y:S01]  /*25e0*/  STL [R1+0x58], RZ ;  /* 0x000058ff01007387 */ /* 0x0005e20000100800 */
[----:B------:R-:W-:Y:S01]  /*25f0*/  QGMMA.64x256x32.F32.E5M2.E5M2 R24, gdesc[UR8], RZ, !UPT, gsb0 ;  /* 0x03e00000081879f3 */ /* 0x000fe2000c0038ff */
[----:B------:R-:W-:-:S02]  /*2600*/  CS2R R8, SRZ ;  /* 0x0000000000087805 */ /* 0x000fc4000001ff00 */
[----:B------:R-:W-:Y:S01]  /*2610*/  CS2R R10, SRZ ;  /* 0x00000000000a7805 */ /* 0x000fe2000001ff00 */
[----:B------:R2:W-:Y:S01]  /*2620*/  STL [R1+0x54], RZ ;  /* 0x000054ff01007387 */ /* 0x0005e20000100800 */
[----:B------:R-:W-:Y:S02]  /*2630*/  ISETP.NE.AND P1, PT, RZ, UR7, PT ;  /* 0x00000007ff007c0c */ /* 0x000fe4000bf25270 */
        /* <DEDUP_REMOVED lines=56> */
[----:B------:R-:W-:Y:S01]  /*29c0*/  CS2R R224, SRZ ;  /* 0x0000000000e07805 */ /* 0x000fe2000001ff00 */
[----:B------:R-:W-:Y:S01]  /*29d0*/  IMAD.MOV.U32 R226, RZ, RZ, RZ ;  /* 0x000000ffffe27224 */ /* 0x000fe200078e00ff */
[----:B------:R2:W-:Y:S04]  /*29e0*/  STL [R1+0x18], RZ ;  /* 0x000018ff01007387 */ /* 0x0005e80000100800 */
[----:B------:R2:W-:Y:S04]  /*29f0*/  STL [R1+0x14], RZ ;  /* 0x000014ff01007387 */ /* 0x0005e80000100800 */
[----:B------:R2:W-:Y:S04]  /*2a00*/  STL [R1+0x10], RZ ;  /* 0x000010ff01007387 */ /* 0x0005e80000100800 */
[----:B------:R2:W-:Y:S04]  /*2a10*/  STL [R1+0xc], RZ ;  /* 0x00000cff01007387 */ /* 0x0005e80000100800 */
[----:B------:R2:W-:Y:S04]  /*2a20*/  STL [R1+0x8], RZ ;  /* 0x000008ff01007387 */ /* 0x0005e80000100800 */
[----:B------:R2:W-:Y:S04]  /*2a30*/  STL [R1+0x4], RZ ;  /* 0x000004ff01007387 */ /* 0x0005e80000100800 */
[----:B------:R2:W-:Y:S01]  /*2a40*/  STL [R1], RZ ;  /* 0x000000ff01007387 */ /* 0x0005e20000100800 */
[----:B------:R-:W-:Y:S05]  /*2a50*/  @!P1 BRA `(.L_x_26) ;  /* 0x0000000800809947 */ /* 0x000fea0003800000 */
[----:B------:R-:W-:Y:S02]  /*2a60*/  WARPGROUP.DEPBAR.LE gsb0, 0x0 ;  /* 0x00008000000079c5 */ /* 0x000fe40000010000 */
[----:B------:R-:W-:-:S01]  /*2a70*/  FADD R227, RZ, R122 ;  /* 0x0000007affe37221 */ /* 0x000fc20000000000 */
[----:B------:R-:W-:Y:S01]  /*2a80*/  FADD R226, RZ, R24 ;  /* 0x00000018ffe27221 */ /* 0x000fe20000000000 */
[----:B------:R-:W-:-:S01]  /*2a90*/  FADD R225, RZ, R25 ;  /* 0x00000019ffe17221 */ /* 0x000fc20000000000 */
[----:B------:R-:W-:Y:S01]  /*2aa0*/  FADD R224, RZ, R26 ;  /* 0x0000001affe07221 */ /* 0x000fe20000000000 */
[----:B------:R-:W-:-:S01]  /*2ab0*/  FADD R223, RZ, R27 ;  /* 0x0000001bffdf7221 */ /* 0x000fc20000000000 */
[----:B------:R0:W-:Y:S01]  /*2ac0*/  STL [R1], R227 ;  /* 0x000000e301007387 */ /* 0x0001e20000100800 */
[----:B------:R-:W-:-:S01]  /*2ad0*/  FADD R222, RZ, R28 ;  /* 0x0000001cffde7221 */ /* 0x000fc20000000000 */
[----:B------:R-:W-:Y:S01]  /*2ae0*/  FADD R221, RZ, R29 ;  /* 0x0000001dffdd7221 */ /* 0x000fe20000000000 */
[----:B------:R-:W-:-:S01]  /*2af0*/  FADD R220, RZ, R30 ;  /* 0x0000001effdc7221 */ /* 0x000fc20000000000 */
[----:B------:R-:W-:Y:S01]  /*2b00*/  FADD R219, RZ, R31 ;  /* 0x0000001fffdb7221 */ /* 0x000fe20000000000 */
[----:B------:R-:W-:-:S01]  /*2b10*/  FADD R218, RZ, R32 ;  /* 0x00000020ffda7221 */ /* 0x000fc20000000000 */
[----:B------:R-:W-:Y:S01]  /*2b20*/  FADD R217, RZ, R33 ;  /* 0x00000021ffd97221 */ /* 0x000fe20000000000 */
[----:B------:R-:W-:-:S01]  /*2b30*/  FADD R216, RZ, R34 ;  /* 0x00000022ffd87221 */ /* 0x000fc20000000000 */
[----:B------:R-:W-:Y:S01]  /*2b40*/  FADD R215, RZ, R35 ;  /* 0x00000023ffd77221 */ /* 0x000fe20000000000 */
[----:B------:R-:W-:-:S01]  /*2b50*/  FADD R214, RZ, R36 ;  /* 0x00000024ffd67221 */ /* 0x000fc20000000000 */
[----:B0-----:R-:W-:Y:S01]  /*2b60*/  FADD R227, RZ, R123 ;  /* 0x0000007bffe37221 */ /* 0x001fe20000000000 */
[----:B------:R-:W-:-:S01]  /*2b70*/  FADD R213, RZ, R37 ;  /* 0x00000025ffd57221 */ /* 0x000fc20000000000 */
[----:B------:R-:W-:Y:S01]  /*2b80*/  FADD R212, RZ, R38 ;  /* 0x00000026ffd47221 */ /* 0x000fe20000000000 */
[----:B------:R-:W-:-:S01]  /*2b90*/  FADD R211, RZ, R39 ;  /* 0x00000027ffd37221 */ /* 0x000fc20000000000 */
[----:B------:R-:W-:Y:S01]  /*2ba0*/  FADD R210, RZ, R40 ;  /* 0x00000028ffd27221 */ /* 0x000fe20000000000 */
[----:B------:R0:W-:Y:S01]  /*2bb0*/  STL [R1+0x4], R227 ;  /* 0x000004e301007387 */ /* 0x0001e20000100800 */
        /* <DEDUP_REMOVED lines=93> */
[----:B------:R-:W-:Y:S01]  /*3190*/  UMOV UR6, URZ ;  /* 0x0000003f00067c82 */ /* 0x000fe20008000000 */
[----:B0-----:R-:W-:-:S05]  /*31a0*/  FADD R227, RZ, R130 ;  /* 0x00000082ffe37221 */ /* 0x001fca0000000000 */
[----:B------:R0:W-:Y:S02]  /*31b0*/  STL [R1+0x20], R227 ;  /* 0x000020e301007387 */ /* 0x0001e40000100800 */
        /* <DEDUP_REMOVED lines=42> */
.L_x_26:
[----:B------:R-:W-:-:S04]  /*3460*/  UIADD3 UR19, UR5, 0x1, URZ ;  /* 0x0000000105137890 */ /* 0x000fc8000fffe03f */
[----:B------:R-:W-:-:S04]  /*3470*/  UISETP.NE.AND UP0, UPT, UR19, 0x16, UPT ;  /* 0x000000161300788c */ /* 0x000fc8000bf05270 */
[----:B------:R-:W-:Y:S02]  /*3480*/  USEL UR8, URZ, 0x1, UP0 ;  /* 0x000000013f087887 */ /* 0x000fe40008000000 */
[----:B------:R-:W-:Y:S02]  /*3490*/  USEL UR19, UR19, URZ, UP0 ;  /* 0x0000003f13137287 */ /* 0x000fe40008000000 */
[----:B------:R-:W-:-:S06]  /*34a0*/  ULOP3.LUT UR8, UR4, UR8, URZ, 0x3c, !UPT ;  /* 0x0000000804087292 */ /* 0x000fcc000f8e3c3f */
[----:B0-----:R-:W-:Y:S01]  /*34b0*/  IMAD.U32 R227, RZ, RZ, UR8 ;  /* 0x00000008ffe37e24 */ /* 0x001fe2000f8e00ff */
[----:B------:R-:W-:-:S06]  /*34c0*/  UMOV UR8, 0x1 ;  /* 0x0000000100087882 */ /* 0x000fcc0000000000 */
.L_x_21:
[----:B------:R-:W-:-:S06]  /*34d0*/  UISETP.GE.AND UP0, UPT, UR16, 0x1, UPT ;  /* 0x000000011000788c */ /* 0x000fcc000bf06270 */
[----:B------:R-:W-:-:S13]  /*34e0*/  PLOP3.LUT P1, PT, PT, PT, UP0, 0x80, 0x0 ;  /* 0x000000000000781c */ /* 0x000fda0003f2f008 */
[----:B------:R-:W-:Y:S05]  /*34f0*/  @!P1 BRA `(.L_x_27) ;  /* 0x0000001000809947 */ /* 0x000fea0003800000 */
[----:B------:R-:W-:Y:S01]  /*3500*/  IMAD.U32 R228, RZ, RZ, UR16 ;  /* 0x00000010ffe47e24 */ /* 0x000fe2000f8e00ff */
[----:B------:R-:W-:Y:S01]  /*3510*/  UMOV UR24, UR5 ;  /* 0x0000000500187c82 */ /* 0x000fe20008000000 */
[----:B------:R-:W-:-:S05]  /*3520*/  ULDC UR32, c[0x0][0x50c] ;  /* 0x0001430000207ab9 */ /* 0x000fca0000000800 */
.L_x_35:
[----:B------:R-:W-:-:S06]  /*3530*/  UISETP.NE.AND UP0, UPT, UR27, 0x3, UPT ;  /* 0x000000031b00788c */ /* 0x000fcc000bf05270 */
[----:B------:R-:W-:-:S13]  /*3540*/  PLOP3.LUT P2, PT, PT, PT, UP0, 0x80, 0x0 ;  /* 0x000000000000781c */ /* 0x000fda0003f4f008 */
[----:B01---5:R-:W-:Y:S05]  /*3550*/  @!P2 BRA `(.L_x_28) ;  /* 0x000000000004a947 */ /* 0x023fea0003800000 */
[----:B------:R-:W-:Y:S01]  /*3560*/  BPT.TRAP 0x1 ;  /* 0x000000040000795c */ /* 0x000fe20000300000 */
.L_x_28:
[----:B------:R-:W-:Y:S01]  /*3570*/  ULEA UR9, UR19, UR12, 0x3 ;  /* 0x0000000c13097291 */ /* 0x000fe2000f8e183f */
[----:B------:R-:W-:-:S08]  /*3580*/  SHF.L.U32 R229, R227, 0x1f, RZ ;  /* 0x0000001fe3e57819 */ /* 0x000fd000000006ff */
[----:B------:R0:W1:Y:S01]  /*3590*/  SYNCS.PHASECHK.TRANS64.TRYWAIT P1, [UR9], R229 ;  /* 0x000000e5ff0075a7 */ /* 0x0000620008020149 */
[----:B------:R-:W-:Y:S05]  /*35a0*/  @!P2 BRA `(.L_x_29) ;  /* 0x000000000004a947 */ /* 0x000fea0003800000 */
[----:B------:R-:W-:Y:S01]  /*35b0*/  BPT.TRAP 0x1 ;  /* 0x000000040000795c */ /* 0x000fe20000300000 */
.L_x_29:
[----:B-1----:R-:W-:Y:S05]  /*35c0*/  @P1 BRA `(.L_x_30) ;  /* 0x0000000000081947 */ /* 0x002fea0003800000 */
[----:B------:R-:W1:Y:S02]  /*35d0*/  SYNCS.PHASECHK.TRANS64.TRYWAIT P1, [UR9], R229 ;  /* 0x000000e5ff0075a7 */ /* 0x000e640008020149 */
[----:B-1----:R-:W-:Y:S05]  /*35e0*/  @!P1 BRA `(.L_x_31) ;  /* 0x000000d400f49947 */ /* 0x002fea0003800000 */
.L_x_30:
[----:B------:R-:W-:Y:S01]  /*35f0*/  UIADD3 UR9, UR12, 0x280, URZ ;  /* 0x000002800c097890 */ /* 0x000fe2000fffe03f */
[----:B------:R-:W-:Y:S01]  /*3600*/  WARPGROUP.ARRIVE ;  /* 0x00000000000079c5 */ /* 0x000fe20000000000 */
[----:B------:R-:W-:Y:S02]  /*3610*/  UIADD3 UR10, UR12, 0xb280, URZ ;  /* 0x0000b2800c0a7890 */ /* 0x000fe4000fffe03f */
[----:B------:R-:W-:Y:S02]  /*3620*/  UISETP.NE.AND UP0, UPT, UR7, URZ, UPT ;  /* 0x0000003f0700728c */ /* 0x000fe4000bf05270 */
[----:B------:R-:W-:Y:S02]  /*3630*/  USHF.R.U32.HI UR9, URZ, 0x4, UR9 ;  /* 0x000000043f097899 */ /* 0x000fe40008011609 */
[----:B------:R-:W-:Y:S02]  /*3640*/  USHF.R.U32.HI UR10, URZ, 0x4, UR10 ;  /* 0x000000043f0a7899 */ /* 0x000fe4000801160a */
[----:B------:R-:W-:-:S02]  /*3650*/  USEL UR8, UR8, URZ, !UP0 ;  /* 0x0000003f08087287 */ /* 0x000fc4000c000000 */
[----:B------:R-:W-:Y:S02]  /*3660*/  ULOP3.LUT UR9, UR9, 0x3fff, URZ, 0xc0, !UPT ;  /* 0x00003fff09097892 */ /* 0x000fe4000f8ec03f */
[----:B------:R-:W-:Y:S02]  /*3670*/  ULOP3.LUT UR10, UR10, 0x3fff, URZ, 0xc0, !UPT ;  /* 0x00003fff0a0a7892 */ /* 0x000fe4000f8ec03f */
[----:B------:R-:W-:Y:S02]  /*3680*/  UISETP.NE.U32.AND UP0, UPT, UR8, URZ, UPT ;  /* 0x0000003f0800728c */ /* 0x000fe4000bf05070 */
[----:B------:R-:W-:Y:S02]  /*3690*/  ULOP3.LUT UR8, UR9, 0x10000, URZ, 0xfc, !UPT ;  /* 0x0001000009087892 */ /* 0x000fe4000f8efc3f */
[----:B------:R-:W-:Y:S02]  /*36a0*/  ULOP3.LUT UR10, UR10, 0x10000, URZ, 0xfc, !UPT ;  /* 0x000100000a0a7892 */ /* 0x000fe4000f8efc3f */
[----:B------:R-:W-:-:S02]  /*36b0*/  ULEA UR8, UR19, UR8, 0x7 ;  /* 0x0000000813087291 */ /* 0x000fc4000f8e383f */
[----:B------:R-:W-:Y:S01]  /*36c0*/  ULEA UR10, UR19, UR10, 0x9 ;  /* 0x0000000a130a7291 */ /* 0x000fe2000f8e483f */
[----:B------:R-:W-:Y:S01]  /*36d0*/  UMOV UR9, 0xc0000010 ;  /* 0xc000001000097882 */ /* 0x000fe20000000000 */
[----:B------:R-:W-:Y:S01]  /*36e0*/  UMOV UR11, 0xc0000010 ;  /* 0xc0000010000b7882 */ /* 0x000fe20000000000 */
[----:B------:R-:W-:-:S06]  /*36f0*/  UIADD3 UR6, UR6, 0x1, URZ ;  /* 0x0000000106067890 */ /* 0x000fcc000fffe03f */
[----:B------:R-:W-:Y:S01]  /*3700*/  QGMMA.64x256x32.F32.E5M2.E5M2 R24, gdesc[UR8], R24, UP0, gsb0 ;  /* 0x03e00000081879f3 */ /* 0x000fe2000b803818 */
[----:B------:R-:W-:-:S04]  /*3710*/  UISETP.NE.AND UP0, UPT, UR6, UR32, UPT ;  /* 0x000000200600728c */ /* 0x000fc8000bf05270 */
[----:B------:R-:W-:-:S06]  /*3720*/  USEL UR7, URZ, 0x1, UP0 ;  /* 0x000000013f077887 */ /* 0x000fcc0008000000 */
[----:B------:R-:W-:Y:S01]  /*3730*/  ISETP.NE.AND P1, PT, RZ, UR7, PT ;  /* 0x00000007ff007c0c */ /* 0x000fe2000bf25270 */
[----:B------:R-:W-:-:S12]  /*3740*/  WARPGROUP.DEPBAR.LE gsb0, 0x1 ;  /* 0x00008000000079c5 */ /* 0x000fd80000010100 */
[----:B------:R-:W-:Y:S05]  /*3750*/  @!P1 BRA `(.L_x_32) ;  /* 0x0000000c00809947 */ /* 0x000fea0003800000 */
[----:B------:R-:W-:Y:S02]  /*3760*/  WARPGROUP.DEPBAR.LE gsb0, 0x0 ;  /* 0x00008000000079c5 */ /* 0x000fe40000010000 */
[----:B------:R-:W-:-:S01]  /*3770*/  FADD R226, R24, R226 ;  /* 0x000000e218e27221 */ /* 0x000fc20000000000 */
[----:B------:R-:W-:Y:S01]  /*3780*/  FADD R225, R25, R225 ;  /* 0x000000e119e17221 */ /* 0x000fe20000000000 */
[----:B------:R1:W-:Y:S01]  /*3790*/  STL [R1+0xa0], R227 ;  /* 0x0000a0e301007387 */ /* 0x0003e20000100800 */
[----:B------:R-:W-:-:S01]  /*37a0*/  FADD R224, R26, R224 ;  /* 0x000000e01ae07221 */ /* 0x000fc20000000000 */
[----:B------:R-:W-:Y:S01]  /*37b0*/  FADD R223, R27, R223 ;  /* 0x000000df1bdf7221 */ /* 0x000fe20000000000 */
[----:B------:R-:W-:-:S01]  /*37c0*/  FADD R222, R28, R222 ;  /* 0x000000de1cde7221 */ /* 0x000fc20000000000 */
[----:B------:R-:W-:Y:S01]  /*37d0*/  FADD R221, R29, R221 ;  /* 0x000000dd1ddd7221 */ /* 0x000fe20000000000 */
[----:B-1----:R-:W3:Y:S04]  /*37e0*/  LDL.LU R227, [R1+0x30] ;  /* 0x0000300001e37983 */ /* 0x002ee80000300800 */
[----:B------:R1:W-:Y:S01]  /*37f0*/  STL [R1+0xa4], R226 ;  /* 0x0000a4e201007387 */ /* 0x0003e20000100800 */
[----:B------:R-:W-:-:S01]  /*3800*/  FADD R220, R30, R220 ;  /* 0x000000dc1edc7221 */ /* 0x000fc20000000000 */
[----:B------:R-:W-:-:S02]  /*3810*/  FADD R219, R31, R219 ;  /* 0x000000db1fdb7221 */ /* 0x000fc40000000000 */
[----:B-1----:R-:W4:Y:S04]  /*3820*/  LDL.LU R226, [R1+0x2c] ;  /* 0x00002c0001e27983 */ /* 0x002f280000300800 */
[----:B------:R1:W-:Y:S01]  /*3830*/  STL [R1+0xa8], R225 ;  /* 0x0000a8e101007387 */ /* 0x0003e20000100800 */
[----:B------:R-:W-:-:S03]  /*3840*/  FADD R218, R32, R218 ;  /* 0x000000da20da7221 */ /* 0x000fc60000000000 */
[----:B-1----:R-:W2:Y:S04]  /*3850*/  LDL.LU R225, [R1+0x28] ;  /* 0x0000280001e17983 */ /* 0x002ea80000300800 */
        /* <DEDUP_REMOVED lines=9> */
[----:B------:R1:W-:Y:S04]  /*38f0*/  STL [R1+0xb8], R221 ;  /* 0x0000b8dd01007387 */ /* 0x0003e80000100800 */
        /* <DEDUP_REMOVED lines=12> */
[----:B-1----:R-:W2:Y:S01]  /*39c0*/  LDL.LU R215, [R1] ;  /* 0x0000000001d77983 */ /* 0x002ea20000300800 */
[----:B------:R-:W-:-:S01]  /*39d0*/  FADD R214, R36, R214 ;  /* 0x000000d624d67221 */ /* 0x000fc20000000000 */
[----:B------:R-:W-:Y:S01]  /*39e0*/  FADD R213, R37, R213 ;  /* 0x000000d525d57221 */ /* 0x000fe20000000000 */
[----:B------:R-:W-:-:S01]  /*39f0*/  FADD R212, R38, R212 ;  /* 0x000000d426d47221 */ /* 0x000fc20000000000 */
[----:B------:R-:W-:Y:S01]  /*3a00*/  FADD R211, R39, R211 ;  /* 0x000000d327d37221 */ /* 0x000fe20000000000 */
[----:B------:R-:W-:-:S01]  /*3a10*/  FADD R210, R40, R210 ;  /* 0x000000d228d27221 */ /* 0x000fc20000000000 */
[----:B------:R-:W-:Y:S01]  /*3a20*/  STL [R1+0xd4], R214 ;  /* 0x0000d4d601007387 */ /* 0x000fe20000100800 */
        /* <DEDUP_REMOVED lines=11> */
[----:B------:R1:W-:Y:S01]  /*3ae0*/  STL [R1+0xe0], R211 ;  /* 0x0000e0d301007387 */ /* 0x0003e20000100800 */
[----:B------:R-:W-:-:S01]  /*3af0*/  FADD R200, R50, R200 ;  /* 0x000000c832c87221 */ /* 0x000fc20000000000 */
[----:B------:R-:W-:Y:S01]  /*3b00*/  FADD R199, R51, R199 ;  /* 0x000000c733c77221 */ /* 0x000fe20000000000 */
        /* <DEDUP_REMOVED lines=69> */
[----:B-----5:R-:W-:Y:S01]  /*3f60*/  FADD R0, R121, R0 ;  /* 0x0000000079007221 */ /* 0x020fe20000000000 */
[----:B---3--:R-:W-:-:S01]  /*3f70*/  FADD R227, R134, R227 ;  /* 0x000000e386e37221 */ /* 0x008fc20000000000 */
[----:B----4-:R-:W-:Y:S01]  /*3f80*/  FADD R226, R133, R226 ;  /* 0x000000e285e27221 */ /* 0x010fe20000000000 */
[----:B--2---:R-:W-:-:S01]  /*3f90*/  FADD R225, R132, R225 ;  /* 0x000000e184e17221 */ /* 0x004fc20000000000 */
        /* <DEDUP_REMOVED lines=9> */
[----:B------:R-:W-:-:S05]  /*4030*/  FADD R215, R122, R215 ;  /* 0x000000d77ad77221 */ /* 0x000fca0000000000 */
[----:B------:R2:W-:Y:S04]  /*4040*/  STL [R1], R215 ;  /* 0x000000d701007387 */ /* 0x0005e80000100800 */
[----:B------:R3:W-:Y:S04]  /*4050*/  STL [R1+0x4], R216 ;  /* 0x000004d801007387 */ /* 0x0007e80000100800 */
        /* <DEDUP_REMOVED lines=8> */
[----:B-1----:R-:W4:Y:S04]  /*40e0*/  LDL.LU R211, [R1+0x34] ;  /* 0x0000340001d37983 */ /* 0x002f280000300800 */
[----:B------:R1:W-:Y:S04]  /*40f0*/  STL [R1+0x28], R225 ;  /* 0x000028e101007387 */ /* 0x0003e80000100800 */
[----:B------:R-:W4:Y:S04]  /*4100*/  LDL.LU R212, [R1+0x38] ;  /* 0x0000380001d47983 */ /* 0x000f280000300800 */
[----:B------:R1:W-:Y:S04]  /*4110*/  STL [R1+0x2c], R226 ;  /* 0x00002ce201007387 */ /* 0x0003e80000100800 */
[----:B------:R-:W4:Y:S04]  /*4120*/  LDL.LU R213, [R1+0x3c] ;  /* 0x00003c0001d57983 */ /* 0x000f280000300800 */
[----:B------:R1:W-:Y:S04]  /*4130*/  STL [R1+0x30], R227 ;  /* 0x000030e301007387 */ /* 0x0003e80000100800 */
[----:B------:R-:W4:Y:S04]  /*4140*/  LDL.LU R214, [R1+0x40] ;  /* 0x0000400001d67983 */ /* 0x000f280000300800 */
[----:B--2---:R-:W2:Y:S04]  /*4150*/  LDL.LU R215, [R1+0x44] ;  /* 0x0000440001d77983 */ /* 0x004ea80000300800 */
[----:B---3--:R-:W3:Y:S04]  /*4160*/  LDL.LU R216, [R1+0x48] ;  /* 0x0000480001d87983 */ /* 0x008ee80000300800 */
[----:B----4-:R-:W4:Y:S04]  /*4170*/  LDL.LU R217, [R1+0x4c] ;  /* 0x00004c0001d97983 */ /* 0x010f280000300800 */
[----:B0-----:R-:W4:Y:S04]  /*4180*/  LDL.LU R218, [R1+0x50] ;  /* 0x0000500001da7983 */ /* 0x001f280000300800 */
[----:B------:R-:W4:Y:S04]  /*4190*/  LDL.LU R219, [R1+0x54] ;  /* 0x0000540001db7983 */ /* 0x000f280000300800 */
[----:B------:R-:W4:Y:S04]  /*41a0*/  LDL.LU R220, [R1+0x58] ;  /* 0x0000580001dc7983 */ /* 0x000f280000300800 */
[----:B------:R-:W4:Y:S04]  /*41b0*/  LDL.LU R221, [R1+0x5c] ;  /* 0x00005c0001dd7983 */ /* 0x000f280000300800 */
[----:B------:R-:W4:Y:S04]  /*41c0*/  LDL.LU R222, [R1+0x60] ;  /* 0x0000600001de7983 */ /* 0x000f280000300800 */
[----:B------:R-:W4:Y:S04]  /*41d0*/  LDL.LU R223, [R1+0x64] ;  /* 0x0000640001df7983 */ /* 0x000f280000300800 */
[----:B------:R-:W4:Y:S04]  /*41e0*/  LDL.LU R224, [R1+0x68] ;  /* 0x0000680001e07983 */ /* 0x000f280000300800 */
[----:B-1----:R-:W4:Y:S04]  /*41f0*/  LDL.LU R225, [R1+0x6c] ;  /* 0x00006c0001e17983 */ /* 0x002f280000300800 */
[----:B------:R-:W4:Y:S04]  /*4200*/  LDL.LU R226, [R1+0x70] ;  /* 0x0000700001e27983 */ /* 0x000f280000300800 */
[----:B------:R-:W4:Y:S01]  /*4210*/  LDL.LU R227, [R1+0x74] ;  /* 0x0000740001e37983 */ /* 0x000f220000300800 */
[----:B------:R-:W-:-:S05]  /*4220*/  FADD R211, R135, R211 ;  /* 0x000000d387d37221 */ /* 0x000fca0000000000 */
[----:B------:R0:W-:Y:S01]  /*4230*/  STL [R1+0x34], R211 ;  /* 0x000034d301007387 */ /* 0x0001e20000100800 */
[----:B------:R-:W-:-:S03]  /*4240*/  FADD R212, R136, R212 ;  /* 0x000000d488d47221 */ /* 0x000fc60000000000 */
[----:B0-----:R1:W5:Y:S01]  /*4250*/  LDL.LU R211, [R1+0xe0] ;  /* 0x0000e00001d37983 */ /* 0x0013620000300800 */
[----:B------:R-:W-:-:S03]  /*4260*/  FADD R213, R137, R213 ;  /* 0x000000d589d57221 */ /* 0x000fc60000000000 */
[----:B------:R0:W-:Y:S01]  /*4270*/  STL [R1+0x38], R212 ;  /* 0x000038d401007387 */ /* 0x0001e20000100800 */
[----:B------:R-:W-:-:S01]  /*4280*/  FADD R214, R138, R214 ;  /* 0x000000d68ad67221 */ /* 0x000fc20000000000 */
[----:B--2---:R-:W-:Y:S02]  /*4290*/  FADD R215, R139, R215 ;  /* 0x000000d78bd77221 */ /* 0x004fe40000000000 */
[----:B0-----:R1:W5:Y:S01]  /*42a0*/  LDL.LU R212, [R1+0xdc] ;  /* 0x0000dc0001d47983 */ /* 0x0013620000300800 */
[----:B---3--:R-:W-:-:S03]  /*42b0*/  FADD R216, R140, R216 ;  /* 0x000000d88cd87221 */ /* 0x008fc60000000000 */
[----:B------:R0:W-:Y:S01]  /*42c0*/  STL [R1+0x3c], R213 ;  /* 0x00003cd501007387 */ /* 0x0001e20000100800 */
[----:B----4-:R-:W-:-:S03]  /*42d0*/  FADD R217, R141, R217 ;  /* 0x000000d98dd97221 */ /* 0x010fc60000000000 */
[----:B0-----:R1:W5:Y:S01]  /*42e0*/  LDL.LU R213, [R1+0xd8] ;  /* 0x0000d80001d57983 */ /* 0x0013620000300800 */
[----:B------:R-:W-:-:S03]  /*42f0*/  FADD R218, R142, R218 ;  /* 0x000000da8eda7221 */ /* 0x000fc60000000000 */
[----:B------:R0:W-:Y:S01]  /*4300*/  STL [R1+0x40], R214 ;  /* 0x000040d601007387 */ /* 0x0001e20000100800 */
[----:B------:R-:W-:-:S01]  /*4310*/  FADD R219, R143, R219 ;  /* 0x000000db8fdb7221 */ /* 0x000fc20000000000 */
[----:B------:R-:W-:Y:S02]  /*4320*/  FADD R220, R144, R220 ;  /* 0x000000dc90dc7221 */ /* 0x000fe40000000000 */
[----:B0-----:R1:W5:Y:S04]  /*4330*/  LDL.LU R214, [R1+0xd4] ;  /* 0x0000d40001d67983 */ /* 0x0013680000300800 */
[----:B------:R0:W-:Y:S01]  /*4340*/  STL [R1+0x44], R215 ;  /* 0x000044d701007387 */ /* 0x0001e20000100800 */
[----:B------:R-:W-:-:S01]  /*4350*/  FADD R221, R145, R221 ;  /* 0x000000dd91dd7221 */ /* 0x000fc20000000000 */
[----:B------:R-:W-:-:S02]  /*4360*/  FADD R222, R146, R222 ;  /* 0x000000de92de7221 */ /* 0x000fc40000000000 */
[----:B0-----:R1:W5:Y:S04]  /*4370*/  LDL.LU R215, [R1+0xd0] ;  /* 0x0000d00001d77983 */ /* 0x0013680000300800 */
[----:B------:R0:W-:Y:S01]  /*4380*/  STL [R1+0x48], R216 ;  /* 0x000048d801007387 */ /* 0x0001e20000100800 */
[----:B------:R-:W-:-:S03]  /*4390*/  FADD R223, R147, R223 ;  /* 0x000000df93df7221 */ /* 0x000fc60000000000 */
        /* <DEDUP_REMOVED lines=13> */
[----:B------:R0:W-:Y:S04]  /*4470*/  STL [R1+0x5c], R221 ;  /* 0x00005cdd01007387 */ /* 0x0001e80000100800 */
        /* <DEDUP_REMOVED lines=12> */
[----:B0-----:R1:W5:Y:S01]  /*4540*/  LDL.LU R227, [R1+0xa0] ;  /* 0x0000a00001e37983 */ /* 0x0013620000300800 */
[----:B------:R-:W-:-:S05]  /*4550*/  UMOV UR6, URZ ;  /* 0x0000003f00067c82 */ /* 0x000fca0008000000 */
.L_x_32:
[----:B------:R-:W-:Y:S05]  /*4560*/  @!P2 BRA `(.L_x_33) ;  /* 0x000000000004a947 */ /* 0x000fea0003800000 */
[----:B------:R-:W-:Y:S01]  /*4570*/  BPT.TRAP 0x1 ;  /* 0x000000040000795c */ /* 0x000fe20000300000 */
.L_x_33:
[----:B-----5:R3:W-:Y:S04]  /*4580*/  STL [R1+0xa0], R0 ;  /* 0x0000a00001007387 */ /* 0x0207e80000100800 */
[----:B---3--:R-:W3:Y:S01]  /*4590*/  LDL R0, [R1+0x7c] ;  /* 0x00007c0001007983 */ /* 0x008ee20000100800 */
[----:B0-----:R-:W-:-:S05]  /*45a0*/  IMAD.U32 R229, RZ, RZ, UR24 ;  /* 0x00000018ffe57e24 */ /* 0x001fca000f8e00ff */
[----:B------:R-:W-:-:S05]  /*45b0*/  @P0 LEA R229, R229, UR12, 0x3 ;  /* 0x0000000ce5e50c11 */ /* 0x000fca000f8e18ff */
[----:B------:R-:W-:Y:S01]  /*45c0*/  @P0 VIADD R229, R229, 0xb0 ;  /* 0x000000b0e5e50836 */ /* 0x000fe20000000000 */
[----:B------:R-:W-:-:S06]  /*45d0*/  UISETP.GT.U32.AND UP0, UPT, UR13, 0x1, UPT ;  /* 0x000000010d00788c */ /* 0x000fcc000bf04070 */
[----:B------:R-:W-:Y:S02]  /*45e0*/  PLOP3.LUT P1, PT, PT, PT, UP0, 0x80, 0x0 ;  /* 0x000000000000781c */ /* 0x000fe40003f2f008 */
[----:B---3--:R-:W-:Y:S02]  /*45f0*/  @P0 PRMT R229, R0, 0x654, R229 ;  /* 0x0000065400e50816 */ /* 0x008fe400000000e5 */
[----:B------:R0:W5:Y:S02]  /*4600*/  LDL.LU R0, [R1+0xa0] ;  /* 0x0000a00001007983 */ /* 0x0001640000300800 */
[----:B------:R0:W-:Y:S07]  /*4610*/  @P0 SYNCS.ARRIVE.TRANS64.RED.A1T0 RZ, [R229+URZ], RZ ;  /* 0x000000ffe5ff09a7 */ /* 0x0001ee000810043f */
[----:B------:R-:W-:Y:S05]  /*4620*/  @P1 BRA `(.L_x_34) ;  /* 0x0000000000041947 */ /* 0x000fea0003800000 */
[----:B------:R-:W-:Y:S01]  /*4630*/  BPT.TRAP 0x1 ;  /* 0x000000040000795c */ /* 0x000fe20000300000 */
.L_x_34:
[----:B------:R-:W-:Y:S01]  /*4640*/  UIADD3 UR19, UR19, 0x1, URZ ;  /* 0x0000000113137890 */ /* 0x000fe2000fffe03f */
[C---:B------:R-:W-:Y:S01]  /*4650*/  ISETP.GT.AND P1, PT, R228.reuse, 0x1, PT ;  /* 0x00000001e400780c */ /* 0x040fe20003f24270 */
[----:B------:R-:W-:Y:S01]  /*4660*/  UIADD3 UR24, UR24, 0x1, URZ ;  /* 0x0000000118187890 */ /* 0x000fe2000fffe03f */
[----:B------:R-:W-:Y:S01]  /*4670*/  VIADD R228, R228, 0xffffffff ;  /* 0xffffffffe4e47836 */ /* 0x000fe20000000000 */
[----:B------:R-:W-:Y:S02]  /*4680*/  UISETP.NE.AND UP0, UPT, UR19, 0x16, UPT ;  /* 0x000000161300788c */ /* 0x000fe4000bf05270 */
[----:B------:R-:W-:Y:S02]  /*4690*/  UISETP.NE.AND UP1, UPT, UR24, 0x16, UPT ;  /* 0x000000161800788c */ /* 0x000fe4000bf25270 */
[----:B------:R-:W-:Y:S02]  /*46a0*/  USEL UR8, URZ, 0x1, UP0 ;  /* 0x000000013f087887 */ /* 0x000fe40008000000 */
[----:B------:R-:W-:-:S02]  /*46b0*/  USEL UR19, UR19, URZ, UP0 ;  /* 0x0000003f13137287 */ /* 0x000fc40008000000 */
[----:B------:R-:W-:Y:S02]  /*46c0*/  USEL UR24, UR24, URZ, UP1 ;  /* 0x0000003f18187287 */ /* 0x000fe40008800000 */
[----:B------:R-:W-:Y:S01]  /*46d0*/  LOP3.LUT R227, R227, UR8, RZ, 0x3c, !PT ;  /* 0x00000008e3e37c12 */ /* 0x000fe2000f8e3cff */
[----:B------:R-:W-:Y:S01]  /*46e0*/  UMOV UR8, 0x1 ;  /* 0x0000000100087882 */ /* 0x000fe20000000000 */
[----:B------:R-:W-:Y:S08]  /*46f0*/  @P1 BRA `(.L_x_35) ;  /* 0xffffffec008c1947 */ /* 0x000ff0000383ffff */
.L_x_27:
[----:B------:R-:W-:-:S04]  /*4700*/  UISETP.NE.AND UP0, UPT, UR6, URZ, UPT ;  /* 0x0000003f0600728c */ /* 0x000fc8000bf05270 */
[----:B------:R-:W-:-:S06]  /*4710*/  USEL UR6, URZ, 0x1, !UP0 ;  /* 0x000000013f067887 */ /* 0x000fcc000c000000 */
[----:B------:R-:W-:-:S13]  /*4720*/  ISETP.NE.AND P1, PT, RZ, UR6, PT ;  /* 0x00000006ff007c0c */ /* 0x000fda000bf25270 */
[----:B------:R-:W-:Y:S05]  /*4730*/  @!P1 BRA `(.L_x_36) ;  /* 0x0000000c00dc9947 */ /* 0x000fea0003800000 */
[----:B------:R-:W3:Y:S04]  /*4740*/  LDL.LU R227, [R1+0x74] ;  /* 0x0000740001e37983 */ /* 0x000ee80000300800 */
[----:B---3--:R3:W-:Y:S04]  /*4750*/  STL [R1+0xa0], R227 ;  /* 0x0000a0e301007387 */ /* 0x0087e80000100800 */
[----:B---3--:R-:W3:Y:S04]  /*4760*/  LDL.LU R227, [R1+0x70] ;  /* 0x0000700001e37983 */ /* 0x008ee80000300800 */
        /* <DEDUP_REMOVED lines=55> */
[----:B---3--:R-:W3:Y:S01]  /*4ae0*/  LDL.LU R227, [R1] ;  /* 0x0000000001e37983 */ /* 0x008ee20000300800 */
[----:B------:R-:W-:-:S02]  /*4af0*/  WARPGROUP.DEPBAR.LE gsb0, 0x0 ;  /* 0x00008000000079c5 */ /* 0x000fc40000010000 */
[----:B------:R-:W-:Y:S01]  /*4b00*/  FADD R226, R24, R226 ;  /* 0x000000e218e27221 */ /* 0x000fe20000000000 */
        /* <DEDUP_REMOVED lines=96> */
[----:B-----5:R-:W-:Y:S01]  /*5110*/  FADD R0, R121, R0 ;  /* 0x0000000079007221 */ /* 0x020fe20000000000 */
[----:B---3--:R-:W-:-:S05]  /*5120*/  FADD R227, R122, R227 ;  /* 0x000000e37ae37221 */ /* 0x008fca0000000000 */
[----:B------:R3:W-:Y:S04]  /*5130*/  STL [R1], R227 ;  /* 0x000000e301007387 */ /* 0x0007e80000100800 */
[----:B---3--:R-:W3:Y:S02]  /*5140*/  LDL.LU R227, [R1+0x110] ;  /* 0x0001100001e37983 */ /* 0x008ee40000300800 */
[----:B---3--:R-:W-:-:S05]  /*5150*/  FADD R227, R123, R227 ;  /* 0x000000e37be37221 */ /* 0x008fca0000000000 */
[----:B------:R3:W-:Y:S04]  /*5160*/  STL [R1+0x4], R227 ;  /* 0x000004e301007387 */ /* 0x0007e80000100800 */
        /* <DEDUP_REMOVED lines=83> */
[----:B------:R3:W-:Y:S02]  /*56a0*/  STL [R1+0x74], R227 ;  /* 0x000074e301007387 */ /* 0x0007e40000100800 */
.L_x_36:
[----:B---3--:R-:W-:-:S04]  /*56b0*/  IMAD.U32 R227, RZ, RZ, UR31 ;  /* 0x0000001fffe37e24 */ /* 0x008fc8000f8e00ff */
[----:B------:R3:W-:Y:S01]  /*56c0*/  SYNCS.ARRIVE.TRANS64.A1T0 RZ, [R227+UR29], RZ ;  /* 0x000000ffe3ff79a7 */ /* 0x0007e2000810001d */
[----:B------:R-:W-:Y:S02]  /*56d0*/  WARPGROUP.DEPBAR.LE gsb0, 0x0 ;  /* 0x00008000000079c5 */ /* 0x000fe40000010000 */
[----:B------:R-:W4:Y:S02]  /*56e0*/  LDC R24, c[0x0][0x28c] ;  /* 0x0000a300ff187b82 */ /* 0x000f240000000800 */
[----:B----4-:R-:W-:-:S13]  /*56f0*/  ISETP.GE.AND P1, PT, R24, 0x1, PT ;  /* 0x000000011800780c */ /* 0x010fda0003f26270 */
[----:B---3--:R-:W-:Y:S05]  /*5700*/  @!P1 BRA `(.L_x_37) ;  /* 0x0000000000509947 */ /* 0x008fea0003800000 */
[----:B------:R-:W-:-:S06]  /*5710*/  UISETP.NE.AND UP0, UPT, UR27, 0x3, UPT ;  /* 0x000000031b00788c */ /* 0x000fcc000bf05270 */
[----:B------:R-:W-:-:S13]  /*5720*/  PLOP3.LUT P1, PT, PT, PT, UP0, 0x80, 0x0 ;  /* 0x000000000000781c */ /* 0x000fda0003f2f008 */
[----:B------:R-:W-:Y:S05]  /*5730*/  @!P1 BRA `(.L_x_38) ;  /* 0x0000000000049947 */ /* 0x000fea0003800000 */
[----:B------:R-:W-:Y:S01]  /*5740*/  BPT.TRAP 0x1 ;  /* 0x000000040000795c */ /* 0x000fe20000300000 */
.L_x_38:
[----:B------:R-:W3:Y:S01]  /*5750*/  LDL R227, [R1+0x7c] ;  /* 0x00007c0001e37983 */ /* 0x000ee20000100800 */
[----:B------:R-:W-:-:S05]  /*5760*/  VOTEU.ANY UP0, P0 ;  /* 0x00000000003f7886 */ /* 0x000fca0000000100 */
[----:B------:R-:W-:Y:S02]  /*5770*/  @UP0 UIADD3 UR6, UR16, UR5, URZ ;  /* 0x0000000510060290 */ /* 0x000fe4000fffe03f */
[----:B------:R-:W-:-:S04]  /*5780*/  UISETP.GT.U32.AND UP0, UPT, UR13, 0x1, UPT ;  /* 0x000000010d00788c */ /* 0x000fc8000bf04070 */
[----:B------:R-:W-:Y:S02]  /*5790*/  IMAD.U32 R24, RZ, RZ, UR6 ;  /* 0x00000006ff187e24 */ /* 0x000fe4000f8e00ff */
[----:B------:R-:W-:Y:S01]  /*57a0*/  IMAD.U32 R27, RZ, RZ, UR6 ;  /* 0x00000006ff1b7e24 */ /* 0x000fe2000f8e00ff */
[----:B------:R-:W-:Y:S01]  /*57b0*/  PLOP3.LUT P1, PT, PT, PT, UP0, 0x80, 0x0 ;  /* 0x000000000000781c */ /* 0x000fe20003f2f008 */
[----:B------:R-:W-:-:S05]  /*57c0*/  @P0 IMAD.WIDE.U32 R24, R24, -0x45d1745d, RZ ;  /* 0xba2e8ba318180825 */ /* 0x000fca00078e00ff */
[----:B------:R-:W-:-:S05]  /*57d0*/  @P0 SHF.R.U32.HI R24, RZ, 0x4, R25 ;  /* 0x00000004ff180819 */ /* 0x000fca0000011619 */
[----:B------:R-:W-:-:S05]  /*57e0*/  @P0 IMAD R24, R24, -0x16, R27 ;  /* 0xffffffea18180824 */ /* 0x000fca00078e021b */
[----:B------:R-:W-:-:S05]  /*57f0*/  @P0 LEA R24, R24, UR12, 0x3 ;  /* 0x0000000c18180c11 */ /* 0x000fca000f8e18ff */
[----:B------:R-:W-:-:S05]  /*5800*/  @P0 VIADD R24, R24, 0xb0 ;  /* 0x000000b018180836 */ /* 0x000fca0000000000 */
[----:B---3--:R-:W-:-:S04]  /*5810*/  @P0 PRMT R24, R227, 0x654, R24 ;  /* 0x00000654e3180816 */ /* 0x008fc80000000018 */
[----:B------:R3:W-:Y:S01]  /*5820*/  @P0 SYNCS.ARRIVE.TRANS64.RED.A1T0 RZ, [R24+URZ], RZ ;  /* 0x000000ff18ff09a7 */ /* 0x0007e2000810043f */
[----:B------:R-:W-:Y:S05]  /*5830*/  @P1 BRA `(.L_x_37) ;  /* 0x0000000000041947 */ /* 0x000fea0003800000 */
[----:B------:R-:W-:Y:S01]  /*5840*/  BPT.TRAP 0x1 ;  /* 0x000000040000795c */ /* 0x000fe20000300000 */
.L_x_37:
[----:B------:R-:W4:Y:S01]  /*5850*/  S2R R25, SR_TID.X ;  /* 0x0000000000197919 */ /* 0x000f220000002100 */
[----:B---3--:R-:W-:Y:S01]  /*5860*/  IMAD.U32 R24, RZ, RZ, UR30 ;  /* 0x0000001eff187e24 */ /* 0x008fe2000f8e00ff */
[----:B------:R-:W-:Y:S01]  /*5870*/  UIADD3 UR5, UR28, UR5, URZ ;  /* 0x000000051c057290 */ /* 0x000fe2000fffe03f */
[----:B------:R-:W3:Y:S01]  /*5880*/  LDC R35, c[0x0][0x288] ;  /* 0x0000a200ff237b82 */ /* 0x000ee20000000800 */
[----:B------:R-:W-:Y:S02]  /*5890*/  UISETP.GE.U32.AND UP1, UPT, UR28, 0x16, UPT ;  /* 0x000000161c00788c */ /* 0x000fe4000bf26070 */
[----:B------:R-:W-:Y:S01]  /*58a0*/  SHF.L.U32 R24, R24, 0x1f, RZ ;  /* 0x0000001f18187819 */ /* 0x000fe200000006ff */
[----:B------:R-:W-:Y:S02]  /*58b0*/  UISETP.GT.U32.AND UP0, UPT, UR5, 0x15, UPT ;  /* 0x000000150500788c */ /* 0x000fe4000bf04070 */
[----:B------:R-:W-:Y:S01]  /*58c0*/  UIMAD.WIDE.U32 UR6, UR5, -0x45d1745d, URZ ;  /* 0xba2e8ba3050678a5 */ /* 0x000fe2000f8e003f */
[----:B------:R-:W0:Y:S01]  /*58d0*/  SYNCS.PHASECHK.TRANS64.TRYWAIT P1, [UR17+0x8], R24 ;  /* 0x00000818ff0075a7 */ /* 0x000e220008020151 */
[----:B------:R-:W-:-:S02]  /*58e0*/  UISETP.LT.U32.AND UP0, UPT, UR28, 0x16, UP0 ;  /* 0x000000161c00788c */ /* 0x000fc40008701070 */
[----:B------:R-:W-:Y:S02]  /*58f0*/  USHF.R.U32.HI UR6, URZ, 0x4, UR7 ;  /* 0x000000043f067899 */ /* 0x000fe40008011607 */
[----:B------:R-:W-:Y:S02]  /*5900*/  USEL UR8, URZ, 0x1, !UP0 ;  /* 0x000000013f087887 */ /* 0x000fe4000c000000 */
[----:B------:R-:W-:Y:S02]  /*5910*/  UIMAD UR5, UR6, -0x16, UR5 ;  /* 0xffffffea060578a4 */ /* 0x000fe4000f8e0205 */
[----:B------:R-:W-:-:S04]  /*5920*/  ULOP3.LUT UR4, UR4, UR8, URZ, 0x3c, !UPT ;  /* 0x0000000804047292 */ /* 0x000fc8000f8e3c3f */
[----:B------:R-:W-:Y:S01]  /*5930*/  @UP1 ULOP3.LUT UR4, UR4, 0x1, UR6, 0x78, !UPT ;  /* 0x0000000104041892 */ /* 0x000fe2000f8e7806 */
[----:B----4-:R-:W-:-:S04]  /*5940*/  SHF.R.S32.HI R26, RZ, 0x1f, R25 ;  /* 0x0000001fff1a7819 */ /* 0x010fc80000011419 */
[----:B------:R-:W-:-:S04]  /*5950*/  LEA.HI R26, R26, R25, RZ, 0x7 ;  /* 0x000000191a1a7211 */ /* 0x000fc800078f38ff */
[----:B------:R-:W-:-:S05]  /*5960*/  LOP3.LUT R26, R26, 0xffffff80, RZ, 0xc0, !PT ;  /* 0xffffff801a1a7812 */ /* 0x000fca00078ec0ff */
[----:B------:R-:W-:-:S05]  /*5970*/  IMAD.IADD R26, R25, 0x1, -R26 ;  /* 0x00000001191a7824 */ /* 0x000fca00078e0a1a */
[----:B------:R-:W-:-:S04]  /*5980*/  SHF.R.S32.HI R25, RZ, 0x1f, R26 ;  /* 0x0000001fff197819 */ /* 0x000fc8000001141a */
[----:B------:R-:W-:-:S04]  /*5990*/  LEA.HI R25, R25, R26, RZ, 0x2 ;  /* 0x0000001a19197211 */ /* 0x000fc800078f10ff */
[----:B------:R-:W-:-:S05]  /*59a0*/  LOP3.LUT R25, R25, 0xfffffffc, RZ, 0xc0, !PT ;  /* 0xfffffffc19197812 */ /* 0x000fca00078ec0ff */
[----:B------:R-:W-:-:S04]  /*59b0*/  IMAD.IADD R40, R26, 0x1, -R25 ;  /* 0x000000011a287824 */ /* 0x000fc800078e0a19 */
[----:B------:R-:W-:Y:S01]  /*59c0*/  IMAD.SHL.U32 R32, R40, 0x2, RZ ;  /* 0x0000000228207824 */ /* 0x000fe200078e00ff */
[----:B0--3--:R-:W-:Y:S06]  /*59d0*/  @!P1 BRA `(.L_x_39) ;  /* 0x000000b400189947 */ /* 0x009fec0003800000 */
.L_x_343:
[----:B------:R3:W-:Y:S01]  /*59e0*/  STL [R1+0xa4], R2 ;  /* 0x0000a40201007387 */ /* 0x0007e20000100800 */
[----:B------:R-:W-:Y:S01]  /*59f0*/  ULDC UR8, c[0x0][0x284] ;  /* 0x0000a10000087ab9 */ /* 0x000fe20000000800 */
[----:B------:R-:W-:Y:S01]  /*5a00*/  SHF.R.S32.HI R33, RZ, 0x1f, R32 ;  /* 0x0000001fff217819 */ /* 0x000fe20000011420 */
[----:B------:R-:W-:Y:S01]  /*5a10*/  ULDC.64 UR6, c[0x0][0x5d0] ;  /* 0x0001740000067ab9 */ /* 0x000fe20000000a00 */
[----:B---3--:R-:W3:Y:S04]  /*5a20*/  LDL.LU R2, [R1+0x8c] ;  /* 0x00008c0001027983 */ /* 0x008ee80000300800 */
[----:B-----5:R4:W-:Y:S04]  /*5a30*/  STL [R1+0xa0], R0 ;  /* 0x0000a00001007387 */ /* 0x0209e80000100800 */
[----:B------:R-:W2:Y:S04]  /*5a40*/  LDL R227, [R1+0x78] ;  /* 0x0000780001e37983 */ /* 0x000ea80000100800 */
[----:B----4-:R-:W4:Y:S01]  /*5a50*/  LDL R0, [R1+0x88] ;  /* 0x0000880001007983 */ /* 0x010f220000100800 */
[----:B---3--:R-:W-:-:S03]  /*5a60*/  IMAD.SHL.U32 R37, R2, 0x100, RZ ;  /* 0x0000010002257824 */ /* 0x008fc600078e00ff */
[----:B------:R3:W5:Y:S01]  /*5a70*/  LDL.LU R2, [R1+0xa4] ;  /* 0x0000a40001027983 */ /* 0x0007620000300800 */
[----:B----4-:R-:W-:-:S03]  /*5a80*/  IMAD.SHL.U32 R34, R0, 0x40, RZ ;  /* 0x0000004000227824 */ /* 0x010fc600078e00ff */
[----:B------:R3:W5:Y:S02]  /*5a90*/  LDL.LU R0, [R1+0xa0] ;  /* 0x0000a00001007983 */ /* 0x0007640000300800 */
[----:B------:R-:W-:Y:S02]  /*5aa0*/  ISETP.GE.AND P1, PT, R34, UR8, PT ;  /* 0x0000000822007c0c */ /* 0x000fe4000bf26270 */
[----:B--2---:R-:W-:Y:S02]  /*5ab0*/  SHF.R.S32.HI R38, RZ, 0x1f, R227 ;  /* 0x0000001fff267819 */ /* 0x004fe400000114e3 */
[----:B------:R-:W-:Y:S01]  /*5ac0*/  ISETP.GE.OR P1, PT, R37, R35, P1 ;  /* 0x000000232500720c */ /* 0x000fe20000f26670 */
[----:B0-----:R-:W-:-:S04]  /*5ad0*/  IMAD.WIDE.U32 R24, R227, UR6, R32 ;  /* 0x00000006e3187c25 */ /* 0x001fc8000f8e0020 */
[----:B------:R-:W-:Y:S01]  /*5ae0*/  IMAD R26, R38, UR6, RZ ;  /* 0x00000006261a7c24 */ /* 0x000fe2000f8e02ff */
[----:B------:R-:W-:Y:S02]  /*5af0*/  SHF.R.S32.HI R36, RZ, 0x1f, R37 ;  /* 0x0000001fff247819 */ /* 0x000fe40000011425 */
[----:B------:R-:W-:Y:S01]  /*5b00*/  IADD3 R24, P2, R37, R24, RZ ;  /* 0x0000001825187210 */ /* 0x000fe20007f5e0ff */
[----:B------:R-:W-:-:S05]  /*5b10*/  IMAD R27, R227, UR7, R26 ;  /* 0x00000007e31b7c24 */ /* 0x000fca000f8e021a */
[----:B------:R-:W-:Y:S01]  /*5b20*/  IADD3.X R25, R36, R25, R27, P2, !PT ;  /* 0x0000001924197210 */ /* 0x000fe200017fe41b */
[----:B---3--:R-:W-:Y:S06]  /*5b30*/  @P1 BRA `(.L_x_40) ;  /* 0x0000008c00cc1947 */ /* 0x008fec0003800000 */
[----:B------:R0:W-:Y:S01]  /*5b40*/  STL.64 [R1+0xa8], R4 ;  /* 0x0000a80401007387 */ /* 0x0001e20000100a00 */
[----:B------:R-:W2:Y:S01]  /*5b50*/  LDC.64 R28, c[0x0][0x5c8] ;  /* 0x00017200ff1c7b82 */ /* 0x000ea20000000a00 */
[----:B------:R-:W-:Y:S02]  /*5b60*/  ULDC.64 UR6, c[0x0][0x5c0] ;  /* 0x0001700000067ab9 */ /* 0x000fe40000000a00 */
[----:B0-----:R-:W3:Y:S04]  /*5b70*/  LDL.64 R4, [R1+0x90] ;  /* 0x0000900001047983 */ /* 0x001ee80000100a00 */
[----:B-----5:R0:W-:Y:S04]  /*5b80*/  STL [R1+0xa4], R2 ;  /* 0x0000a40201007387 */ /* 0x0201e80000100800 */
[----:B0-----:R-:W3:Y:S04]  /*5b90*/  LDL.LU R2, [R1+0x88] ;  /* 0x0000880001027983 */ /* 0x001ee80000300800 */
[----:B------:R0:W-:Y:S04]  /*5ba0*/  STL [R1+0xa0], R0 ;  /* 0x0000a00001007387 */ /* 0x0001e80000100800 */
[----:B0-----:R-:W4:Y:S01]  /*5bb0*/  LDL R0, [R1+0x98] ;  /* 0x0000980001007983 */ /* 0x001f220000100800 */
[----:B---3--:R-:W-:-:S03]  /*5bc0*/  IMAD.WIDE R30, R2, 0x40, R4 ;  /* 0x00000040021e7825 */ /* 0x008fc600078e0204 */
[----:B------:R0:W5:Y:S04]  /*5bd0*/  LDL.LU.64 R4, [R1+0xa8] ;  /* 0x0000a80001047983 */ /* 0x0001680000300a00 */
[----:B------:R0:W5:Y:S01]  /*5be0*/  LDL.LU R2, [R1+0xa4] ;  /* 0x0000a40001027983 */ /* 0x0001620000300800 */
[-C--:B--2---:R-:W-:Y:S02]  /*5bf0*/  IMAD R26, R31, R28.reuse, RZ ;  /* 0x0000001c1f1a7224 */ /* 0x084fe400078e02ff */
[----:B------:R-:W-:-:S04]  /*5c00*/  IMAD.WIDE.U32 R24, R30, R28, R24 ;  /* 0x0000001c1e187225 */ /* 0x000fc800078e0018 */
[----:B------:R-:W-:Y:S01]  /*5c10*/  IMAD R27, R30, R29, R26 ;  /* 0x0000001d1e1b7224 */ /* 0x000fe200078e021a */
[----:B------:R-:W-:Y:S01]  /*5c20*/  LEA R26, P1, R28, R24, 0x3 ;  /* 0x000000181c1a7211 */ /* 0x000fe200078218ff */
[----:B----4-:R-:W-:Y:S01]  /*5c30*/  IMAD.IADD R39, R0, 0x1, -R34 ;  /* 0x0000000100277824 */ /* 0x010fe200078e0a22 */
[----:B------:R-:W-:Y:S01]  /*5c40*/  IADD3 R24, P2, R24, UR6, RZ ;  /* 0x0000000618187c10 */ /* 0x000fe2000ff5e0ff */
[----:B------:R0:W5:Y:S01]  /*5c50*/  LDL.LU R0, [R1+0xa0] ;  /* 0x0000a00001007983 */ /* 0x0001620000300800 */
[----:B------:R-:W-:Y:S01]  /*5c60*/  IMAD.IADD R27, R25, 0x1, R27 ;  /* 0x00000001191b7824 */ /* 0x000fe200078e021b */
[----:B------:R-:W-:-:S04]  /*5c70*/  IADD3 R26, P4, R26, UR6, RZ ;  /* 0x000000061a1a7c10 */ /* 0x000fc8000ff9e0ff */
[----:B------:R-:W-:Y:S01]  /*5c80*/  LEA.HI.X R29, R28, R27, R29, 0x3, P1 ;  /* 0x0000001b1c1d7211 */ /* 0x000fe200008f1c1d */
[----:B------:R-:W-:Y:S01]  /*5c90*/  IMAD R28, R40, -0x2, R35 ;  /* 0xfffffffe281c7824 */ /* 0x000fe200078e0223 */
[----:B------:R-:W-:Y:S01]  /*5ca0*/  FSETP.NEU.AND P1, PT, RZ, UR26, PT ;  /* 0x0000001aff007c0b */ /* 0x000fe2000bf2d000 */
[----:B------:R-:W-:Y:S01]  /*5cb0*/  BSSY B0, `(.L_x_40) ;  /* 0x00008db000007945 */ /* 0x000fe20003800000 */
[----:B------:R-:W-:Y:S02]  /*5cc0*/  IADD3.X R25, R27, UR7, RZ, P2, !PT ;  /* 0x000000071b197c10 */ /* 0x000fe400097fe4ff */
[----:B------:R-:W-:Y:S01]  /*5cd0*/  IADD3.X R27, R29, UR7, RZ, P4, !PT ;  /* 0x000000071d1b7c10 */ /* 0x000fe2000a7fe4ff */
[----:B------:R-:W-:-:S08]  /*5ce0*/  IMAD.IADD R34, R28, 0x1, -R37 ;  /* 0x000000011c227824 */ /* 0x000fd000078e0a25 */
[----:B0-----:R-:W-:Y:S05]  /*5cf0*/  @!P1 BRA `(.L_x_41) ;  /* 0x0000006800d89947 */ /* 0x001fea0003800000 */
[----:B------:R-:W-:Y:S01]  /*5d00*/  ULDC.64 UR6, c[0x0][0x5b8] ;  /* 0x00016e0000067ab9 */ /* 0x000fe20000000a00 */
[----:B------:R-:W-:Y:S01]  /*5d10*/  ULDC.64 UR8, c[0x0][0x5a8] ;  /* 0x00016a0000087ab9 */ /* 0x000fe20000000a00 */
[----:B------:R-:W-:Y:S01]  /*5d20*/  IMAD.WIDE.U32 R32, R227, UR6, R32 ;  /* 0x00000006e3207c25 */ /* 0x000fe2000f8e0020 */
[----:B------:R-:W-:Y:S03]  /*5d30*/  BSSY B1, `(.L_x_42) ;  /* 0x0000010000017945 */ /* 0x000fe60003800000 */
[----:B------:R-:W-:Y:S01]  /*5d40*/  IMAD R28, R38, UR6, RZ ;  /* 0x00000006261c7c24 */ /* 0x000fe2000f8e02ff */
[----:B------:R-:W-:-:S03]  /*5d50*/  IADD3 R32, P1, R37, R32, RZ ;  /* 0x0000002025207210 */ /* 0x000fc60007f3e0ff */
[----:B------:R-:W-:Y:S01]  /*5d60*/  IMAD R29, R227, UR7, R28 ;  /* 0x00000007e31d7c24 */ /* 0x000fe2000f8e021c */
[----:B------:R-:W-:Y:S02]  /*5d70*/  ULDC.64 UR6, c[0x0][0x5b0] ;  /* 0x00016c0000067ab9 */ /* 0x000fe40000000a00 */
[----:B------:R-:W-:Y:S02]  /*5d80*/  IMAD R35, R31, UR6, RZ ;  /* 0x000000061f237c24 */ /* 0x000fe4000f8e02ff */
[----:B------:R-:W-:Y:S02]  /*5d90*/  IADD3.X R33, R36, R33, R29, P1, !PT ;  /* 0x0000002124217210 */ /* 0x000fe40000ffe41d */
[----:B------:R-:W-:Y:S01]  /*5da0*/  ISETP.GE.AND P1, PT, R39, 0x1, PT ;  /* 0x000000012700780c */ /* 0x000fe20003f26270 */
[C---:B------:R-:W-:Y:S02]  /*5db0*/  IMAD R35, R30.reuse, UR7, R35 ;  /* 0x000000071e237c24 */ /* 0x040fe4000f8e0223 */
[----:B------:R-:W-:Y:S01]  /*5dc0*/  IMAD.WIDE.U32 R28, R30, UR6, R32 ;  /* 0x000000061e1c7c25 */ /* 0x000fe2000f8e0020 */
[----:B------:R-:W-:-:S02]  /*5dd0*/  ISETP.LT.OR P5, PT, R34, 0x1, !P1 ;  /* 0x000000012200780c */ /* 0x000fc40004fa1670 */
[----:B------:R-:W-:-:S04]  /*5de0*/  IADD3 R28, P2, R28, UR8, RZ ;  /* 0x000000081c1c7c10 */ /* 0x000fc8000ff5e0ff */
[--C-:B------:R-:W-:Y:S02]  /*5df0*/  IADD3.X R29, R29, UR9, R35.reuse, P2, !PT ;  /* 0x000000091d1d7c10 */ /* 0x100fe400097fe423 */
[----:B------:R-:W-:-:S05]  /*5e00*/  PRMT R35, RZ, 0x7610, R35 ;  /* 0x00007610ff237816 */ /* 0x000fca0000000023 */
[----:B------:R-:W-:Y:S05]  /*5e10*/  @P5 BRA `(.L_x_43) ;  /* 0x0000000000045947 */ /* 0x000fea0003800000 */
[----:B------:R0:W5:Y:S02]  /*5e20*/  LDG.E.U8 R35, desc[UR22][R28.64] ;  /* 0x000000161c237981 */ /* 0x000164000c1e1100 */
.L_x_43:
[----:B------:R-:W-:Y:S05]  /*5e30*/  BSYNC B1 ;  /* 0x0000000000017941 */ /* 0x000fea0003800000 */
.L_x_42:
[----:B-----5:R-:W-:Y:S01]  /*5e40*/  LOP3.LUT R35, R35, 0xff, RZ, 0xc0, !PT ;  /* 0x000000ff23237812 */ /* 0x020fe200078ec0ff */
[----:B------:R-:W-:Y:S01]  /*5e50*/  BSSY B1, `(.L_x_44) ;  /* 0x000000b000017945 */ /* 0x000fe20003800000 */
[----:B------:R-:W-:Y:S02]  /*5e60*/  ISETP.LT.OR P4, PT, R34, 0x2, !P1 ;  /* 0x000000022200780c */ /* 0x000fe40004f81670 */
[----:B------:R-:W-:-:S05]  /*5e70*/  F2FP.F16.E5M2.UNPACK_B R35, R35 ;  /* 0x00000023ff23723e */ /* 0x000fca00020004ff */
[----:B------:R-:W-:-:S05]  /*5e80*/  HADD2.F32 R35, -RZ, R35.H0_H0 ;  /* 0x20000023ff237230 */ /* 0x000fca0000004100 */
[----:B------:R-:W-:-:S04]  /*5e90*/  FMUL R35, R35, UR26 ;  /* 0x0000001a23237c20 */ /* 0x000fc80008400000 */
[----:B------:R-:W-:-:S05]  /*5ea0*/  FFMA R35, R226, UR25, R35 ;  /* 0x00000019e2237c23 */ /* 0x000fca0008000023 */
[----:B------:R-:W-:Y:S02]  /*5eb0*/  F2FP.SATFINITE.E5M2.F32.PACK_AB_MERGE_C R37, RZ, R35, RZ ;  /* 0x00000023ff25723e */ /* 0x000fe400048060ff */
[----:B------:R-:W-:-:S03]  /*5ec0*/  PRMT R35, RZ, 0x7610, R35 ;  /* 0x00007610ff237816 */ /* 0x000fc60000000023 */
[----:B------:R2:W-:Y:S01]  /*5ed0*/  @!P5 STG.E.U8 desc[UR22][R24.64], R37 ;  /* 0x000000251800d986 */ /* 0x0005e2000c101116 */
[----:B------:R-:W-:Y:S05]  /*5ee0*/  @P4 BRA `(.L_x_45) ;  /* 0x0000000000044947 */ /* 0x000fea0003800000 */
[----:B------:R3:W5:Y:S02]  /*5ef0*/  LDG.E.U8 R35, desc[UR22][R28.64+0x1] ;  /* 0x000001161c237981 */ /* 0x000764000c1e1100 */
.L_x_45:
[----:B------:R-:W-:Y:S05]  /*5f00*/  BSYNC B1 ;  /* 0x0000000000017941 */ /* 0x000fea0003800000 */
.L_x_44:
[----:B-----5:R-:W-:Y:S01]  /*5f10*/  LOP3.LUT R35, R35, 0xff, RZ, 0xc0, !PT ;  /* 0x000000ff23237812 */ /* 0x020fe200078ec0ff */
[----:B------:R-:W-:Y:S01]  /*5f20*/  BSSY B1, `(.L_x_46) ;  /* 0x0000013000017945 */ /* 0x000fe20003800000 */
[----:B--2---:R-:W-:Y:S02]  /*5f30*/  IADD3 R37, P2, R30, 0x8, RZ ;  /* 0x000000081e257810 */ /* 0x004fe40007f5e0ff */
[----:B------:R-:W-:-:S03]  /*5f40*/  F2FP.F16.E5M2.UNPACK_B R35, R35 ;  /* 0x00000023ff23723e */ /* 0x000fc600020004ff */
[----:B------:R-:W-:Y:S01]  /*5f50*/  IMAD.X R31, RZ, RZ, R31, P2 ;  /* 0x000000ffff1f7224 */ /* 0x000fe200010e061f */
[----:B------:R-:W-:Y:S01]  /*5f60*/  ISETP.GE.AND P2, PT, R39, 0x9, PT ;  /* 0x000000092700780c */ /* 0x000fe20003f46270 */
[----:B------:R-:W-:Y:S02]  /*5f70*/  HADD2.F32 R35, -RZ, R35.H0_H0 ;  /* 0x20000023ff237230 */ /* 0x000fe40000004100 */
[----:B------:R-:W-:Y:S01]  /*5f80*/  IMAD R36, R31, UR6, RZ ;  /* 0x000000061f247c24 */ /* 0x000fe2000f8e02ff */
[----:B------:R-:W-:Y:S01]  /*5f90*/  ISETP.LT.OR P5, PT, R34, 0x1, !P2 ;  /* 0x000000012200780c */ /* 0x000fe200057a1670 */
[----:B------:R-:W-:-:S04]  /*5fa0*/  IMAD.WIDE.U32 R32, R37, UR6, R32 ;  /* 0x0000000625207c25 */ /* 0x000fc8000f8e0020 */
[----:B------:R-:W-:Y:S01]  /*5fb0*/  FMUL R30, R35, UR26 ;  /* 0x0000001a231e7c20 */ /* 0x000fe20008400000 */
[----:B------:R-:W-:-:S03]  /*5fc0*/  IMAD R37, R37, UR7, R36 ;  /* 0x0000000725257c24 */ /* 0x000fc6000f8e0224 */
[----:B------:R-:W-:Y:S01]  /*5fd0*/  FFMA R225, R225, UR25, R30 ;  /* 0x00000019e1e17c23 */ /* 0x000fe2000800001e */
[----:B------:R-:W-:Y:S02]  /*5fe0*/  IADD3 R30, P6, R32, UR8, RZ ;  /* 0x00000008201e7c10 */ /* 0x000fe4000ffde0ff */
[----:B------:R-:W-:Y:S02]  /*5ff0*/  PRMT R32, RZ, 0x7610, R32 ;  /* 0x00007610ff207816 */ /* 0x000fe40000000020 */
[----:B------:R-:W-:Y:S02]  /*6000*/  F2FP.SATFINITE.E5M2.F32.PACK_AB_MERGE_C R225, RZ, R225, RZ ;  /* 0x000000e1ffe1723e */ /* 0x000fe400048060ff */
[----:B------:R-:W-:-:S03]  /*6010*/  IADD3.X R31, R33, UR9, R37, P6, !PT ;  /* 0x00000009211f7c10 */ /* 0x000fc6000b7fe425 */
[----:B------:R2:W-:Y:S01]  /*6020*/  @!P4 STG.E.U8 desc[UR22][R24.64+0x1], R225 ;  /* 0x000001e11800c986 */ /* 0x0005e2000c101116 */
[----:B------:R-:W-:Y:S05]  /*6030*/  @P5 BRA `(.L_x_47) ;  /* 0x0000000000045947 */ /* 0x000fea0003800000 */
[----:B------:R4:W5:Y:S02]  /*6040*/  LDG.E.U8 R32, desc[UR22][R30.64] ;  /* 0x000000161e207981 */ /* 0x000964000c1e1100 */
.L_x_47:
[----:B------:R-:W-:Y:S05]  /*6050*/  BSYNC B1 ;  /* 0x0000000000017941 */ /* 0x000fea0003800000 */
.L_x_46:
[----:B-----5:R-:W-:Y:S01]  /*6060*/  LOP3.LUT R32, R32, 0xff, RZ, 0xc0, !PT ;  /* 0x000000ff20207812 */ /* 0x020fe200078ec0ff */
[----:B------:R-:W-:Y:S01]  /*6070*/  BSSY B1, `(.L_x_48) ;  /* 0x000000b000017945 */ /* 0x000fe20003800000 */
[----:B------:R-:W-:Y:S02]  /*6080*/  ISETP.LT.OR P4, PT, R34, 0x2, !P2 ;  /* 0x000000022200780c */ /* 0x000fe40005781670 */
[----:B------:R-:W-:-:S05]  /*6090*/  F2FP.F16.E5M2.UNPACK_B R32, R32 ;  /* 0x00000020ff20723e */ /* 0x000fca00020004ff */
[----:B------:R-:W-:-:S05]  /*60a0*/  HADD2.F32 R32, -RZ, R32.H0_H0 ;  /* 0x20000020ff207230 */ /* 0x000fca0000004100 */
[----:B------:R-:W-:Y:S01]  /*60b0*/  FMUL R33, R32, UR26 ;  /* 0x0000001a20217c20 */ /* 0x000fe20008400000 */
[----:B------:R-:W-:-:S03]  /*60c0*/  PRMT R32, RZ, 0x7610, R32 ;  /* 0x00007610ff207816 */ /* 0x000fc60000000020 */
[----:B------:R-:W-:-:S05]  /*60d0*/  FFMA R33, R224, UR25, R33 ;  /* 0x00000019e0217c23 */ /* 0x000fca0008000021 */
[----:B------:R-:W-:-:S05]  /*60e0*/  F2FP.SATFINITE.E5M2.F32.PACK_AB_MERGE_C R33, RZ, R33, RZ ;  /* 0x00000021ff21723e */ /* 0x000fca00048060ff */
[----:B------:R0:W-:Y:S01]  /*60f0*/  @!P5 STG.E.U8 desc[UR22][R26.64], R33 ;  /* 0x000000211a00d986 */ /* 0x0001e2000c101116 */
[----:B------:R-:W-:Y:S05]  /*6100*/  @P4 BRA `(.L_x_49) ;  /* 0x0000000000044947 */ /* 0x000fea0003800000 */
[----:B------:R0:W5:Y:S02]  /*6110*/  LDG.E.U8 R32, desc[UR22][R30.64+0x1] ;  /* 0x000001161e207981 */ /* 0x000164000c1e1100 */
.L_x_49:
[----:B------:R-:W-:Y:S05]  /*6120*/  BSYNC B1 ;  /* 0x0000000000017941 */ /* 0x000fea0003800000 */
.L_x_48:
[----:B-----5:R-:W-:Y:S01]  /*6130*/  LOP3.LUT R32, R32, 0xff, RZ, 0xc0, !PT ;  /* 0x000000ff20207812 */ /* 0x020fe200078ec0ff */
[----:B------:R-:W-:Y:S01]  /*6140*/  BSSY B1, `(.L_x_50) ;  /* 0x000000b000017945 */ /* 0x000fe20003800000 */
[----:B------:R-:W-:Y:S02]  /*6150*/  ISETP.LT.OR P5, PT, R34, 0x9, !P1 ;  /* 0x000000092200780c */ /* 0x000fe40004fa1670 */
[----:B------:R-:W-:-:S05]  /*6160*/  F2FP.F16.E5M2.UNPACK_B R32, R32 ;  /* 0x00000020ff20723e */ /* 0x000fca00020004ff */
[----:B------:R-:W-:-:S05]  /*6170*/  HADD2.F32 R32, -RZ, R32.H0_H0 ;  /* 0x20000020ff207230 */ /* 0x000fca0000004100 */
[----:B------:R-:W-:-:S04]  /*6180*/  FMUL R32, R32, UR26 ;  /* 0x0000001a20207c20 */ /* 0x000fc80008400000 */
[----:B------:R-:W-:-:S05]  /*6190*/  FFMA R32, R223, UR25, R32 ;  /* 0x00000019df207c23 */ /* 0x000fca0008000020 */
[----:B0-----:R-:W-:Y:S02]  /*61a0*/  F2FP.SATFINITE.E5M2.F32.PACK_AB_MERGE_C R33, RZ, R32, RZ ;  /* 0x00000020ff21723e */ /* 0x001fe400048060ff */
[----:B------:R-:W-:-:S03]  /*61b0*/  PRMT R32, RZ, 0x7610, R32 ;  /* 0x00007610ff207816 */ /* 0x000fc60000000020 */
[----:B------:R0:W-:Y:S01]  /*61c0*/  @!P4 STG.E.U8 desc[UR22][R26.64+0x1], R33 ;  /* 0x000001211a00c986 */ /* 0x0001e2000c101116 */
[----:B------:R-:W-:Y:S05]  /*61d0*/  @P5 BRA `(.L_x_51) ;  /* 0x0000000000045947 */ /* 0x000fea0003800000 */
[----:B------:R0:W5:Y:S02]  /*61e0*/  LDG.E.U8 R32, desc[UR22][R28.64+0x8] ;  /* 0x000008161c207981 */ /* 0x000164000c1e1100 */
.L_x_51:
[----:B------:R-:W-:Y:S05]  /*61f0*/  BSYNC B1 ;  /* 0x0000000000017941 */ /* 0x000fea0003800000 */
.L_x_50:
[----:B-----5:R-:W-:Y:S01]  /*6200*/  LOP3.LUT R32, R32, 0xff, RZ, 0xc0, !PT ;  /* 0x000000ff20207812 */ /* 0x020fe200078ec0ff */
[----:B------:R-:W-:Y:S01]  /*6210*/  BSSY B1, `(.L_x_52) ;  /* 0x000000b000017945 */ /* 0x000fe20003800000 */
[----:B------:R-:W-:Y:S02]  /*6220*/  ISETP.LT.OR P4, PT, R34, 0xa, !P1 ;  /* 0x0000000a2200780c */ /* 0x000fe40004f81670 */
[----:B------:R-:W-:-:S05]  /*6230*/  F2FP.F16.E5M2.UNPACK_B R32, R32 ;  /* 0x00000020ff20723e */ /* 0x000fca00020004ff */
[----:B------:R-:W-:-:S05]  /*6240*/  HADD2.F32 R32, -RZ, R32.H0_H0 ;  /* 0x20000020ff207230 */ /* 0x000fca0000004100 */
[----:B0-----:R-:W-:Y:S01]  /*6250*/  FMUL R33, R32, UR26 ;  /* 0x0000001a20217c20 */ /* 0x001fe20008400000 */
[----:B------:R-:W-:-:S03]  /*6260*/  PRMT R32, RZ, 0x7610, R32 ;  /* 0x00007610ff207816 */ /* 0x000fc60000000020 */
[----:B------:R-:W-:-:S05]  /*6270*/  FFMA R33, R222, UR25, R33 ;  /* 0x00000019de217c23 */ /* 0x000fca0008000021 */
[----:B------:R-:W-:-:S05]  /*6280*/  F2FP.SATFINITE.E5M2.F32.PACK_AB_MERGE_C R33, RZ, R33, RZ ;  /* 0x00000021ff21723e */ /* 0x000fca00048060ff */
[----:B------:R0:W-:Y:S01]  /*6290*/  @!P5 STG.E.U8 desc[UR22][R24.64+0x8], R33 ;  /* 0x000008211800d986 */ /* 0x0001e2000c101116 */
[----:B------:R-:W-:Y:S05]  /*62a0*/  @P4 BRA `(.L_x_53) ;  /* 0x0000000000044947 */ /* 0x000fea0003800000 */
[----:B------:R0:W5:Y:S02]  /*62b0*/  LDG.E.U8 R32, desc[UR22][R28.64+0x9] ;  /* 0x000009161c207981 */ /* 0x000164000c1e1100 */
.L_x_53:
[----:B------:R-:W-:Y:S05]  /*62c0*/  BSYNC B1 ;  /* 0x0000000000017941 */ /* 0x000fea0003800000 */
.L_x_52:
        /* <DEDUP_REMOVED lines=12> */
.L_x_55:
[----:B------:R-:W-:Y:S05]  /*6390*/  BSYNC B1 ;  /* 0x0000000000017941 */ /* 0x000fea0003800000 */
.L_x_54:
        /* <DEDUP_REMOVED lines=12> */
.L_x_57:
[----:B------:R-:W-:Y:S05]  /*6460*/  BSYNC B1 ;  /* 0x0000000000017941 */ /* 0x000fea0003800000 */
.L_x_56:
        /* <DEDUP_REMOVED lines=12> */
.L_x_59:
[----:B------:R-:W-:Y:S05]  /*6530*/  BSYNC B1 ;  /* 0x0000000000017941 */ /* 0x000fea0003800000 */
.L_x_58:
        /* <DEDUP_REMOVED lines=12> */
.L_x_61:
[----:B------:R-:W-:Y:S05]  /*6600*/  BSYNC B1 ;  /* 0x0000000000017941 */ /* 0x000fea0003800000 */
.L_x_60:
        /* <DEDUP_REMOVED lines=12> */
.L_x_63:
[----:B------:R-:W-:Y:S05]  /*66d0*/  BSYNC B1 ;  /* 0x0000000000017941 */ /* 0x000fea0003800000 */
.L_x_62:
        /* <DEDUP_REMOVED lines=12> */
.L_x_65:
[----:B------:R-:W-:Y:S05]  /*67a0*/  BSYNC B1 ;  /* 0x0000000000017941 */ /* 0x000fea0003800000 */
.L_x_64:
        /* <DEDUP_REMOVED lines=12> */
.L_x_67:
[----:B------:R-:W-:Y:S05]  /*6870*/  BSYNC B1 ;  /* 0x0000000000017941 */ /* 0x000fea0003800000 */
.L_x_66:
        /* <DEDUP_REMOVED lines=12> */
.L_x_69:
[----:B------:R-:W-:Y:S05]  /*6940*/  BSYNC B1 ;  /* 0x0000000000017941 */ /* 0x000fea0003800000 */
.L_x_68:
        /* <DEDUP_REMOVED lines=12> */
.L_x_71:
[----:B------:R-:W-:Y:S05]  /*6a10*/  BSYNC B1 ;  /* 0x0000000000017941 */ /* 0x000fea0003800000 */
.L_x_70:
        /* <DEDUP_REMOVED lines=12> */
.L_x_73:
[----:B------:R-:W-:Y:S05]  /*6ae0*/  BSYNC B1 ;  /* 0x0000000000017941 */ /* 0x000fea0003800000 */
.L_x_72:
        /* <DEDUP_REMOVED lines=12> */
.L_x_75:
[----:B------:R-:W-:Y:S05]  /*6bb0*/  BSYNC B1 ;  /* 0x0000000000017941 */ /* 0x000fea0003800000 */
.L_x_74:
        /* <DEDUP_REMOVED lines=12> */
.L_x_77:
[----:B------:R-:W-:Y:S05]  /*6c80*/  BSYNC B1 ;  /* 0x0000000000017941 */ /* 0x000fea0003800000 */
.L_x_76:
        /* <DEDUP_REMOVED lines=12> */
.L_x_79:
[----:B------:R-:W-:Y:S05]  /*6d50*/  BSYNC B1 ;  /* 0x0000000000017941 */ /* 0x000fea0003800000 */
.L_x_78:
        /* <DEDUP_REMOVED lines=12> */
.L_x_81:
[----:B------:R-:W-:Y:S05]  /*6e20*/  BSYNC B1 ;  /* 0x0000000000017941 */ /* 0x000fea0003800000 */
.L_x_80:
        /* <DEDUP_REMOVED lines=12> */
.L_x_83:
[----:B------:R-:W-:Y:S05]  /*6ef0*/  BSYNC B1 ;  /* 0x0000000000017941 */ /* 0x000fea0003800000 */
.L_x_82:
        /* <DEDUP_REMOVED lines=12> */
.L_x_85:
[----:B------:R-:W-:Y:S05]  /*6fc0*/  BSYNC B1 ;  /* 0x0000000000017941 */ /* 0x000fea0003800000 */
.L_x_84:
        /* <DEDUP_REMOVED lines=12> */
.L_x_87:
[----:B------:R-:W-:Y:S05]  /*7090*/  BSYNC B1 ;  /* 0x0000000000017941 */ /* 0x000fea0003800000 */
.L_x_86:
        /* <DEDUP_REMOVED lines=12> */
.L_x_89:
[----:B------:R-:W-:Y:S05]  /*7160*/  BSYNC B1 ;  /* 0x0000000000017941 */ /* 0x000fea0003800000 */
.L_x_88:
        /* <DEDUP_REMOVED lines=12> */
.L_x_91:
[----:B------:R-:W-:Y:S05]  /*7230*/  BSYNC B1 ;  /* 0x0000000000017941 */ /* 0x000fea0003800000 */
.L_x_90:
        /* <DEDUP_REMOVED lines=12> */
.L_x_93:
[----:B------:R-:W-:Y:S05]  /*7300*/  BSYNC B1 ;  /* 0x0000000000017941 */ /* 0x000fea0003800000 */
.L_x_92:
        /* <DEDUP_REMOVED lines=12> */
.L_x_95:
[----:B------:R-:W-:Y:S05]  /*73d0*/  BSYNC B1 ;  /* 0x0000000000017941 */ /* 0x000fea0003800000 */
.L_x_94:
        /* <DEDUP_REMOVED lines=12> */
.L_x_97:
[----:B------:R-:W-:Y:S05]  /*74a0*/  BSYNC B1 ;  /* 0x0000000000017941 */ /* 0x000fea0003800000 */
.L_x_96:
        /* <DEDUP_REMOVED lines=12> */
.L_x_99:
[----:B------:R-:W-:Y:S05]  /*7570*/  BSYNC B1 ;  /* 0x0000000000017941 */ /* 0x000fea0003800000 */
.L_x_98:
        /* <DEDUP_REMOVED lines=12> */
.L_x_101:
[----:B------:R-:W-:Y:S05]  /*7640*/  BSYNC B1 ;  /* 0x0000000000017941 */ /* 0x000fea0003800000 */
.L_x_100:
        /* <DEDUP_REMOVED lines=12> */
.L_x_103:
[----:B------:R-:W-:Y:S05]  /*7710*/  BSYNC B1 ;  /* 0x0000000000017941 */ /* 0x000fea0003800000 */
.L_x_102:
        /* <DEDUP_REMOVED lines=12> */
.L_x_105:
[----:B------:R-:W-:Y:S05]  /*77e0*/  BSYNC B1 ;  /* 0x0000000000017941 */ /* 0x000fea0003800000 */
.L_x_104:
        /* <DEDUP_REMOVED lines=12> */
.L_x_107:
[----:B------:R-:W-:Y:S05]  /*78b0*/  BSYNC B1 ;  /* 0x0000000000017941 */ /* 0x000fea0003800000 */
.L_x_106:
        /* <DEDUP_REMOVED lines=12> */
.L_x_109:
[----:B------:R-:W-:Y:S05]  /*7980*/  BSYNC B1 ;  /* 0x0000000000017941 */ /* 0x000fea0003800000 */
.L_x_108:
        /* <DEDUP_REMOVED lines=12> */
.L_x_111:
[----:B------:R-:W-:Y:S05]  /*7a50*/  BSYNC B1 ;  /* 0x0000000000017941 */ /* 0x000fea0003800000 */
.L_x_110:
        /* <DEDUP_REMOVED lines=12> */
.L_x_113:
[----:B------:R-:W-:Y:S05]  /*7b20*/  BSYNC B1 ;  /* 0x0000000000017941 */ /* 0x000fea0003800000 */
.L_x_112:
        /* <DEDUP_REMOVED lines=12> */
.L_x_115:
[----:B------:R-:W-:Y:S05]  /*7bf0*/  BSYNC B1 ;  /* 0x0000000000017941 */ /* 0x000fea0003800000 */
.L_x_114:
        /* <DEDUP_REMOVED lines=12> */
.L_x_117:
[----:B------:R-:W-:Y:S05]  /*7cc0*/  BSYNC B1 ;  /* 0x0000000000017941 */ /* 0x000fea0003800000 */
.L_x_116:
        /* <DEDUP_REMOVED lines=12> */
.L_x_119:
[----:B------:R-:W-:Y:S05]  /*7d90*/  BSYNC B1 ;  /* 0x0000000000017941 */ /* 0x000fea0003800000 */
.L_x_118:
        /* <DEDUP_REMOVED lines=12> */
.L_x_121:
[----:B------:R-:W-:Y:S05]  /*7e60*/  BSYNC B1 ;  /* 0x0000000000017941 */ /* 0x000fea0003800000 */
.L_x_120:
        /* <DEDUP_REMOVED lines=12> */
.L_x_123:
[----:B------:R-:W-:Y:S05]  /*7f30*/  BSYNC B1 ;  /* 0x0000000000017941 */ /* 0x000fea0003800000 */
.L_x_122:
        /* <DEDUP_REMOVED lines=12> */
.L_x_125:
[----:B------:R-:W-:Y:S05]  /*8000*/  BSYNC B1 ;  /* 0x0000000000017941 */ /* 0x000fea0003800000 */
.L_x_124:
        /* <DEDUP_REMOVED lines=12> */
.L_x_127:
[----:B------:R-:W-:Y:S05]  /*80d0*/  BSYNC B1 ;  /* 0x0000000000017941 */ /* 0x000fea0003800000 */
.L_x_126:
        /* <DEDUP_REMOVED lines=12> */
.L_x_129:
[----:B------:R-:W-:Y:S05]  /*81a0*/  BSYNC B1 ;  /* 0x0000000000017941 */ /* 0x000fea0003800000 */
.L_x_128:
        /* <DEDUP_REMOVED lines=12> */
.L_x_131:
[----:B------:R-:W-:Y:S05]  /*8270*/  BSYNC B1 ;  /* 0x0000000000017941 */ /* 0x000fea0003800000 */
.L_x_130:
        /* <DEDUP_REMOVED lines=12> */
.L_x_133:
[----:B------:R-:W-:Y:S05]  /*8340*/  BSYNC B1 ;  /* 0x0000000000017941 */ /* 0x000fea0003800000 */
.L_x_132:
        /* <DEDUP_REMOVED lines=12> */
.L_x_135:
[----:B------:R-:W-:Y:S05]  /*8410*/  BSYNC B1 ;  /* 0x0000000000017941 */ /* 0x000fea0003800000 */
.L_x_134:
        /* <DEDUP_REMOVED lines=12> */
.L_x_137:
[----:B------:R-:W-:Y:S05]  /*84e0*/  BSYNC B1 ;  /* 0x0000000000017941 */ /* 0x000fea0003800000 */
.L_x_136:
        /* <DEDUP_REMOVED lines=12> */
.L_x_139:
[----:B------:R-:W-:Y:S05]  /*85b0*/  BSYNC B1 ;  /* 0x0000000000017941 */ /* 0x000fea0003800000 */
.L_x_138:
        /* <DEDUP_REMOVED lines=12> */
.L_x_141:
[----:B------:R-:W-:Y:S05]  /*8680*/  BSYNC B1 ;  /* 0x0000000000017941 */ /* 0x000fea0003800000 */
.L_x_140:
        /* <DEDUP_REMOVED lines=12> */
.L_x_143:
[----:B------:R-:W-:Y:S05]  /*8750*/  BSYNC B1 ;  /* 0x0000000000017941 */ /* 0x000fea0003800000 */
.L_x_142:
        /* <DEDUP_REMOVED lines=12> */
.L_x_145:
[----:B------:R-:W-:Y:S05]  /*8820*/  BSYNC B1 ;  /* 0x0000000000017941 */ /* 0x000fea0003800000 */
.L_x_144:
        /* <DEDUP_REMOVED lines=12> */
.L_x_147:
[----:B------:R-:W-:Y:S05]  /*88f0*/  BSYNC B1 ;  /* 0x0000000000017941 */ /* 0x000fea0003800000 */
.L_x_146:
        /* <DEDUP_REMOVED lines=12> */
.L_x_149:
[----:B------:R-:W-:Y:S05]  /*89c0*/  BSYNC B1 ;  /* 0x0000000000017941 */ /* 0x000fea0003800000 */
.L_x_148:
        /* <DEDUP_REMOVED lines=12> */
.L_x_151:
[----:B------:R-:W-:Y:S05]  /*8a90*/  BSYNC B1 ;  /* 0x0000000000017941 */ /* 0x000fea0003800000 */
.L_x_150:
        /* <DEDUP_REMOVED lines=12> */
.L_x_153:
[----:B------:R-:W-:Y:S05]  /*8b60*/  BSYNC B1 ;  /* 0x0000000000017941 */ /* 0x000fea0003800000 */
.L_x_152:
        /* <DEDUP_REMOVED lines=12> */
.L_x_155:
[----:B------:R-:W-:Y:S05]  /*8c30*/  BSYNC B1 ;  /* 0x0000000000017941 */ /* 0x000fea0003800000 */
.L_x_154:
        /* <DEDUP_REMOVED lines=12> */
.L_x_157:
[----:B------:R-:W-:Y:S05]  /*8d00*/  BSYNC B1 ;  /* 0x0000000000017941 */ /* 0x000fea0003800000 */
.L_x_156:
        /* <DEDUP_REMOVED lines=12> */
.L_x_159:
[----:B------:R-:W-:Y:S05]  /*8dd0*/  BSYNC B1 ;  /* 0x0000000000017941 */ /* 0x000fea0003800000 */
.L_x_158:
        /* <DEDUP_REMOVED lines=12> */
.L_x_161:
[----:B------:R-:W-:Y:S05]  /*8ea0*/  BSYNC B1 ;  /* 0x0000000000017941 */ /* 0x000fea0003800000 */
.L_x_160:
        /* <DEDUP_REMOVED lines=12> */
.L_x_163:
[----:B------:R-:W-:Y:S05]  /*8f70*/  BSYNC B1 ;  /* 0x0000000000017941 */ /* 0x000fea0003800000 */
.L_x_162:
        /* <DEDUP_REMOVED lines=12> */
.L_x_165:
[----:B------:R-:W-:Y:S05]  /*9040*/  BSYNC B1 ;  /* 0x0000000000017941 */ /* 0x000fea0003800000 */
.L_x_164:
        /* <DEDUP_REMOVED lines=12> */
.L_x_167:
[----:B------:R-:W-:Y:S05]  /*9110*/  BSYNC B1 ;  /* 0x0000000000017941 */ /* 0x000fea0003800000 */
.L_x_166:
        /* <DEDUP_REMOVED lines=12> */
.L_x_169:
[----:B------:R-:W-:Y:S05]  /*91e0*/  BSYNC B1 ;  /* 0x0000000000017941 */ /* 0x000fea0003800000 */
.L_x_168:
        /* <DEDUP_REMOVED lines=12> */
.L_x_171:
[----:B------:R-:W-:Y:S05]  /*92b0*/  BSYNC B1 ;  /* 0x0000000000017941 */ /* 0x000fea0003800000 */
.L_x_170:
        /* <DEDUP_REMOVED lines=12> */
.L_x_173:
[----:B------:R-:W-:Y:S05]  /*9380*/  BSYNC B1 ;  /* 0x0000000000017941 */ /* 0x000fea0003800000 */
.L_x_172:
        /* <DEDUP_REMOVED lines=12> */
.L_x_175:
[----:B------:R-:W-:Y:S05]  /*9450*/  BSYNC B1 ;  /* 0x0000000000017941 */ /* 0x000fea0003800000 */
.L_x_174:
        /* <DEDUP_REMOVED lines=12> */
.L_x_177:
[----:B------:R-:W-:Y:S05]  /*9520*/  BSYNC B1 ;  /* 0x0000000000017941 */ /* 0x000fea0003800000 */
.L_x_176:
        /* <DEDUP_REMOVED lines=12> */
.L_x_179:
[----:B------:R-:W-:Y:S05]  /*95f0*/  BSYNC B1 ;  /* 0x0000000000017941 */ /* 0x000fea0003800000 */
.L_x_178:
        /* <DEDUP_REMOVED lines=12> */
.L_x_181:
[----:B------:R-:W-:Y:S05]  /*96c0*/  BSYNC B1 ;  /* 0x0000000000017941 */ /* 0x000fea0003800000 */
.L_x_180:
        /* <DEDUP_REMOVED lines=12> */
.L_x_183:
[----:B------:R-:W-:Y:S05]  /*9790*/  BSYNC B1 ;  /* 0x0000000000017941 */ /* 0x000fea0003800000 */
.L_x_182:
        /* <DEDUP_REMOVED lines=12> */
.L_x_185:
[----:B------:R-:W-:Y:S05]  /*9860*/  BSYNC B1 ;  /* 0x0000000000017941 */ /* 0x000fea0003800000 */
.L_x_184:
        /* <DEDUP_REMOVED lines=12> */
.L_x_187:
[----:B------:R-:W-:Y:S05]  /*9930*/  BSYNC B1 ;  /* 0x0000000000017941 */ /* 0x000fea0003800000 */
.L_x_186:
        /* <DEDUP_REMOVED lines=12> */
.L_x_189:
[----:B------:R-:W-:Y:S05]  /*9a00*/  BSYNC B1 ;  /* 0x0000000000017941 */ /* 0x000fea0003800000 */
.L_x_188:
        /* <DEDUP_REMOVED lines=12> */
.L_x_191:
[----:B------:R-:W-:Y:S05]  /*9ad0*/  BSYNC B1 ;  /* 0x0000000000017941 */ /* 0x000fea0003800000 */
.L_x_190:
        /* <DEDUP_REMOVED lines=12> */
.L_x_193:
[----:B------:R-:W-:Y:S05]  /*9ba0*/  BSYNC B1 ;  /* 0x0000000000017941 */ /* 0x000fea0003800000 */
.L_x_192:
[----:B-----5:R-:W-:Y:S01]  /*9bb0*/  LOP3.LUT R32, R32, 0xff, RZ, 0xc0, !PT ;  /* 0x000000ff20207812 */ /* 0x020fe200078ec0ff */
[----:B------:R-:W-:Y:S01]  /*9bc0*/  BSSY B1, `(.L_x_194) ;  /* 0x000000b000017945 */ /* 0x000fe20003800000 */
[----:B------:R-:W-:Y:S02]  /*9bd0*/  ISETP.LT.OR P5, PT, R34, 0x99, !P1 ;  /* 0x000000992200780c */ /* 0x000fe40004fa1670 */
[----:B------:R-:W-:-:S05]  /*9be0*/  F2FP.F16.E5M2.UNPACK_B R32, R32 ;  /* 0x00000020ff20723e */ /* 0x000fca00020004ff */
[----:B------:R-:W-:-:S05]  /*9bf0*/  HADD2.F32 R32, -RZ, R32.H0_H0 ;  /* 0x20000020ff207230 */ /* 0x000fca0000004100 */
[----:B------:R-:W-:-:S04]  /*9c00*/  FMUL R32, R32, UR26 ;  /* 0x0000001a20207c20 */ /* 0x000fc80008400000 */
[----:B------:R-:W-:Y:S01]  /*9c10*/  FFMA R32, R23, UR25, R32 ;  /* 0x0000001917207c23 */ /* 0x000fe20008000020 */
[----:B------:R-:W-:-:S04]  /*9c20*/  PRMT R23, RZ, 0x7610, R23 ;  /* 0x00007610ff177816 */ /* 0x000fc80000000017 */
[----:B0-----:R-:W-:-:S05]  /*9c30*/  F2FP.SATFINITE.E5M2.F32.PACK_AB_MERGE_C R33, RZ, R32, RZ ;  /* 0x00000020ff21723e */ /* 0x001fca00048060ff */
[----:B------:R0:W-:Y:S01]  /*9c40*/  @!P4 STG.E.U8 desc[UR22][R26.64+0x91], R33 ;  /* 0x000091211a00c986 */ /* 0x0001e2000c101116 */
[----:B------:R-:W-:Y:S05]  /*9c50*/  @P5 BRA `(.L_x_195) ;  /* 0x0000000000045947 */ /* 0x000fea0003800000 */
[----:B------:R0:W5:Y:S02]  /*9c60*/  LDG.E.U8 R23, desc[UR22][R28.64+0x98] ;  /* 0x000098161c177981 */ /* 0x000164000c1e1100 */
.L_x_195:
[----:B------:R-:W-:Y:S05]  /*9c70*/  BSYNC B1 ;  /* 0x0000000000017941 */ /* 0x000fea0003800000 */
.L_x_194:
        /* <DEDUP_REMOVED lines=8> */
[----:B------:R-:W-:-:S05]  /*9d00*/  F2FP.SATFINITE.E5M2.F32.PACK_AB_MERGE_C R23, RZ, R23, RZ ;  /* 0x00000017ff17723e */ /* 0x000fca00048060ff */
[----:B------:R0:W-:Y:S01]  /*9d10*/  @!P5 STG.E.U8 desc[UR22][R24.64+0x98], R23 ;  /* 0x000098171800d986 */ /* 0x0001e2000c101116 */
[----:B------:R-:W-:Y:S05]  /*9d20*/  @P4 BRA `(.L_x_197) ;  /* 0x0000000000044947 */ /* 0x000fea0003800000 */
[----:B------:R0:W5:Y:S02]  /*9d30*/  LDG.E.U8 R22, desc[UR22][R28.64+0x99] ;  /* 0x000099161c167981 */ /* 0x000164000c1e1100 */
.L_x_197:
[----:B------:R-:W-:Y:S05]  /*9d40*/  BSYNC B1 ;  /* 0x0000000000017941 */ /* 0x000fea0003800000 */
.L_x_196:
        /* <DEDUP_REMOVED lines=12> */
.L_x_199:
[----:B------:R-:W-:Y:S05]  /*9e10*/  BSYNC B1 ;  /* 0x0000000000017941 */ /* 0x000fea0003800000 */
.L_x_198:
        /* <DEDUP_REMOVED lines=12> */
.L_x_201:
[----:B------:R-:W-:Y:S05]  /*9ee0*/  BSYNC B1 ;  /* 0x0000000000017941 */ /* 0x000fea0003800000 */
.L_x_200:
        /* <DEDUP_REMOVED lines=12> */
.L_x_203:
[----:B------:R-:W-:Y:S05]  /*9fb0*/  BSYNC B1 ;  /* 0x0000000000017941 */ /* 0x000fea0003800000 */
.L_x_202:
        /* <DEDUP_REMOVED lines=12> */
.L_x_205:
[----:B------:R-:W-:Y:S05]  /*a080*/  BSYNC B1 ;  /* 0x0000000000017941 */ /* 0x000fea0003800000 */
.L_x_204:
        /* <DEDUP_REMOVED lines=12> */
.L_x_207:
[----:B------:R-:W-:Y:S05]  /*a150*/  BSYNC B1 ;  /* 0x0000000000017941 */ /* 0x000fea0003800000 */
.L_x_206:
        /* <DEDUP_REMOVED lines=12> */
.L_x_209:
[----:B------:R-:W-:Y:S05]  /*a220*/  BSYNC B1 ;  /* 0x0000000000017941 */ /* 0x000fea0003800000 */
.L_x_208:
        /* <DEDUP_REMOVED lines=12> */
.L_x_211:
[----:B------:R-:W-:Y:S05]  /*a2f0*/  BSYNC B1 ;  /* 0x0000000000017941 */ /* 0x000fea0003800000 */
.L_x_210:
        /* <DEDUP_REMOVED lines=12> */
.L_x_213:
[----:B------:R-:W-:Y:S05]  /*a3c0*/  BSYNC B1 ;  /* 0x0000000000017941 */ /* 0x000fea0003800000 */
.L_x_212:
        /* <DEDUP_REMOVED lines=12> */
.L_x_215:
[----:B------:R-:W-:Y:S05]  /*a490*/  BSYNC B1 ;  /* 0x0000000000017941 */ /* 0x000fea0003800000 */
.L_x_214:
        /* <DEDUP_REMOVED lines=12> */
.L_x_217:
[----:B------:R-:W-:Y:S05]  /*a560*/  BSYNC B1 ;  /* 0x0000000000017941 */ /* 0x000fea0003800000 */
.L_x_216:
        /* <DEDUP_REMOVED lines=12> */
.L_x_219:
[----:B------:R-:W-:Y:S05]  /*a630*/  BSYNC B1 ;  /* 0x0000000000017941 */ /* 0x000fea0003800000 */
.L_x_218:
        /* <DEDUP_REMOVED lines=12> */
.L_x_221:
[----:B------:R-:W-:Y:S05]  /*a700*/  BSYNC B1 ;  /* 0x0000000000017941 */ /* 0x000fea0003800000 */
.L_x_220:
        /* <DEDUP_REMOVED lines=12> */
.L_x_223:
[----:B------:R-:W-:Y:S05]  /*a7d0*/  BSYNC B1 ;  /* 0x0000000000017941 */ /* 0x000fea0003800000 */
.L_x_222:
        /* <DEDUP_REMOVED lines=12> */
.L_x_225:
[----:B------:R-:W-:Y:S05]  /*a8a0*/  BSYNC B1 ;  /* 0x0000000000017941 */ /* 0x000fea0003800000 */
.L_x_224:
        /* <DEDUP_REMOVED lines=12> */
.L_x_227:
[----:B------:R-:W-:Y:S05]  /*a970*/  BSYNC B1 ;  /* 0x0000000000017941 */ /* 0x000fea0003800000 */
.L_x_226:
        /* <DEDUP_REMOVED lines=12> */
.L_x_229:
[----:B------:R-:W-:Y:S05]  /*aa40*/  BSYNC B1 ;  /* 0x0000000000017941 */ /* 0x000fea0003800000 */
.L_x_228:
        /* <DEDUP_REMOVED lines=12> */
.L_x_231:
[----:B------:R-:W-:Y:S05]  /*ab10*/  BSYNC B1 ;  /* 0x0000000000017941 */ /* 0x000fea0003800000 */
.L_x_230:
        /* <DEDUP_REMOVED lines=12> */
.L_x_233:
[----:B------:R-:W-:Y:S05]  /*abe0*/  BSYNC B1 ;  /* 0x0000000000017941 */ /* 0x000fea0003800000 */
.L_x_232:
        /* <DEDUP_REMOVED lines=12> */
.L_x_235:
[----:B------:R-:W-:Y:S05]  /*acb0*/  BSYNC B1 ;  /* 0x0000000000017941 */ /* 0x000fea0003800000 */
.L_x_234:
        /* <DEDUP_REMOVED lines=12> */
.L_x_237:
[----:B------:R-:W-:Y:S05]  /*ad80*/  BSYNC B1 ;  /* 0x0000000000017941 */ /* 0x000fea0003800000 */
.L_x_236:
[----:B-----5:R-:W-:Y:S01]  /*ad90*/  LOP3.LUT R2, R2, 0xff, RZ, 0xc0, !PT ;  /* 0x000000ff02027812 */ /* 0x020fe200078ec0ff */
[----:B------:R-:W-:Y:S01]  /*ada0*/  BSSY B1, `(.L_x_238) ;  /* 0x000000b000017945 */ /* 0x000fe20003800000 */
[----:B------:R-:W-:Y:S02]  /*adb0*/  ISETP.LT.OR P5, PT, R34, 0xc1, !P2 ;  /* 0x000000c12200780c */ /* 0x000fe400057a1670 */
[----:B------:R-:W-:-:S05]  /*adc0*/  F2FP.F16.E5M2.UNPACK_B R2, R2 ;  /* 0x00000002ff02723e */ /* 0x000fca00020004ff */
[----:B------:R-:W-:-:S05]  /*add0*/  HADD2.F32 R2, -RZ, R2.H0_H0 ;  /* 0x20000002ff027230 */ /* 0x000fca0000004100 */
[----:B0-----:R-:W-:-:S04]  /*ade0*/  FMUL R3, R2, UR26 ;  /* 0x0000001a02037c20 */ /* 0x001fc80008400000 */
[----:B------:R-:W-:Y:S01]  /*adf0*/  FFMA R3, R0, UR25, R3 ;  /* 0x0000001900037c23 */ /* 0x000fe20008000003 */
[----:B------:R-:W-:-:S04]  /*ae00*/  PRMT R0, RZ, 0x7610, R0 ;  /* 0x00007610ff007816 */ /* 0x000fc80000000000 */
[----:B------:R-:W-:-:S05]  /*ae10*/  F2FP.SATFINITE.E5M2.F32.PACK_AB_MERGE_C R3, RZ, R3, RZ ;  /* 0x00000003ff03723e */ /* 0x000fca00048060ff */
[----:B------:R0:W-:Y:S01]  /*ae20*/  @!P4 STG.E.U8 desc[UR22][R24.64+0xc1], R3 ;  /* 0x0000c1031800c986 */ /* 0x0001e2000c101116 */
[----:B------:R-:W-:Y:S05]  /*ae30*/  @P5 BRA `(.L_x_239) ;  /* 0x0000000000045947 */ /* 0x000fea0003800000 */
[----:B------:R0:W5:Y:S02]  /*ae40*/  LDG.E.U8 R0, desc[UR22][R30.64+0xc0] ;  /* 0x0000c0161e007981 */ /* 0x000164000c1e1100 */
.L_x_239:
[----:B------:R-:W-:Y:S05]  /*ae50*/  BSYNC B1 ;  /* 0x0000000000017941 */ /* 0x000fea0003800000 */
.L_x_238:
[----:B------:R-:W2:Y:S01]  /*ae60*/  LDL.LU R2, [R1] ;  /* 0x0000000001027983 */ /* 0x000ea20000300800 */
[----:B-----5:R-:W-:Y:S01]  /*ae70*/  LOP3.LUT R0, R0, 0xff, RZ, 0xc0, !PT ;  /* 0x000000ff00007812 */ /* 0x020fe200078ec0ff */
[----:B------:R-:W-:Y:S01]  /*ae80*/  BSSY B1, `(.L_x_240) ;  /* 0x000000b000017945 */ /* 0x000fe20003800000 */
[----:B------:R-:W-:Y:S02]  /*ae90*/  ISETP.LT.OR P4, PT, R34, 0xc2, !P2 ;  /* 0x000000c22200780c */ /* 0x000fe40005781670 */
[----:B------:R-:W-:-:S05]  /*aea0*/  F2FP.F16.E5M2.UNPACK_B R0, R0 ;  /* 0x00000000ff00723e */ /* 0x000fca00020004ff */
[----:B------:R-:W-:-:S05]  /*aeb0*/  HADD2.F32 R0, -RZ, R0.H0_H0 ;  /* 0x20000000ff007230 */ /* 0x000fca0000004100 */
[----:B------:R-:W-:-:S04]  /*aec0*/  FMUL R0, R0, UR26 ;  /* 0x0000001a00007c20 */ /* 0x000fc80008400000 */
[----:B--2---:R-:W-:-:S05]  /*aed0*/  FFMA R0, R2, UR25, R0 ;  /* 0x0000001902007c23 */ /* 0x004fca0008000000 */
[----:B0-----:R-:W-:Y:S02]  /*aee0*/  F2FP.SATFINITE.E5M2.F32.PACK_AB_MERGE_C R3, RZ, R0, RZ ;  /* 0x00000000ff03723e */ /* 0x001fe400048060ff */
[----:B------:R-:W-:-:S03]  /*aef0*/  PRMT R0, RZ, 0x7610, R0 ;  /* 0x00007610ff007816 */ /* 0x000fc60000000000 */
[----:B------:R0:W-:Y:S01]  /*af00*/  @!P5 STG.E.U8 desc[UR22][R26.64+0xc0], R3 ;  /* 0x0000c0031a00d986 */ /* 0x0001e2000c101116 */
[----:B------:R-:W-:Y:S05]  /*af10*/  @P4 BRA `(.L_x_241) ;  /* 0x0000000000044947 */ /* 0x000fea0003800000 */
[----:B------:R2:W5:Y:S02]  /*af20*/  LDG.E.U8 R0, desc[UR22][R30.64+0xc1] ;  /* 0x0000c1161e007981 */ /* 0x000564000c1e1100 */
.L_x_241:
[----:B------:R-:W-:Y:S05]  /*af30*/  BSYNC B1 ;  /* 0x0000000000017941 */ /* 0x000fea0003800000 */
.L_x_240:
[----:B------:R-:W3:Y:S01]  /*af40*/  LDL.LU R2, [R1+0x4] ;  /* 0x0000040001027983 */ /* 0x000ee20000300800 */
[----:B-----5:R-:W-:Y:S01]  /*af50*/  LOP3.LUT R0, R0, 0xff, RZ, 0xc0, !PT ;  /* 0x000000ff00007812 */ /* 0x020fe200078ec0ff */
[----:B------:R-:W-:Y:S01]  /*af60*/  BSSY B1, `(.L_x_242) ;  /* 0x000000b000017945 */ /* 0x000fe20003800000 */
[----:B------:R-:W-:Y:S02]  /*af70*/  ISETP.LT.OR P5, PT, R34, 0xc9, !P1 ;  /* 0x000000c92200780c */ /* 0x000fe40004fa1670 */
[----:B------:R-:W-:-:S05]  /*af80*/  F2FP.F16.E5M2.UNPACK_B R0, R0 ;  /* 0x00000000ff00723e */ /* 0x000fca00020004ff */
[----:B------:R-:W-:-:S05]  /*af90*/  HADD2.F32 R0, -RZ, R0.H0_H0 ;  /* 0x20000000ff007230 */ /* 0x000fca0000004100 */
[----:B------:R-:W-:-:S04]  /*afa0*/  FMUL R0, R0, UR26 ;  /* 0x0000001a00007c20 */ /* 0x000fc80008400000 */
[----:B---3--:R-:W-:-:S05]  /*afb0*/  FFMA R0, R2, UR25, R0 ;  /* 0x0000001902007c23 */ /* 0x008fca0008000000 */
[----:B0-----:R-:W-:Y:S02]  /*afc0*/  F2FP.SATFINITE.E5M2.F32.PACK_AB_MERGE_C R3, RZ, R0, RZ ;  /* 0x00000000ff03723e */ /* 0x001fe400048060ff */
[----:B------:R-:W-:-:S03]  /*afd0*/  PRMT R0, RZ, 0x7610, R0 ;  /* 0x00007610ff007816 */ /* 0x000fc60000000000 */
[----:B------:R0:W-:Y:S01]  /*afe0*/  @!P4 STG.E.U8 desc[UR22][R26.64+0xc1], R3 ;  /* 0x0000c1031a00c986 */ /* 0x0001e2000c101116 */
[----:B------:R-:W-:Y:S05]  /*aff0*/  @P5 BRA `(.L_x_243) ;  /* 0x0000000000045947 */ /* 0x000fea0003800000 */
[----:B------:R3:W5:Y:S02]  /*b000*/  LDG.E.U8 R0, desc[UR22][R28.64+0xc8] ;  /* 0x0000c8161c007981 */ /* 0x000764000c1e1100 */
.L_x_243:
[----:B------:R-:W-:Y:S05]  /*b010*/  BSYNC B1 ;  /* 0x0000000000017941 */ /* 0x000fea0003800000 */
.L_x_242:
[----:B------:R-:W2:Y:S01]  /*b020*/  LDL.LU R2, [R1+0x8] ;  /* 0x0000080001027983 */ /* 0x000ea20000300800 */
        /* <DEDUP_REMOVED lines=12> */
.L_x_245:
[----:B------:R-:W-:Y:S05]  /*b0f0*/  BSYNC B1 ;  /* 0x0000000000017941 */ /* 0x000fea0003800000 */
.L_x_244:
        /* <DEDUP_REMOVED lines=13> */
.L_x_247:
[----:B------:R-:W-:Y:S05]  /*b1d0*/  BSYNC B1 ;  /* 0x0000000000017941 */ /* 0x000fea0003800000 */
.L_x_246:
        /* <DEDUP_REMOVED lines=13> */
.L_x_249:
[----:B------:R-:W-:Y:S05]  /*b2b0*/  BSYNC B1 ;  /* 0x0000000000017941 */ /* 0x000fea0003800000 */
.L_x_248:
        /* <DEDUP_REMOVED lines=13> */
.L_x_251:
[----:B------:R-:W-:Y:S05]  /*b390*/  BSYNC B1 ;  /* 0x0000000000017941 */ /* 0x000fea0003800000 */
.L_x_250:
        /* <DEDUP_REMOVED lines=13> */
.L_x_253:
[----:B------:R-:W-:Y:S05]  /*b470*/  BSYNC B1 ;  /* 0x0000000000017941 */ /* 0x000fea0003800000 */
.L_x_252:
        /* <DEDUP_REMOVED lines=13> */
.L_x_255:
[----:B------:R-:W-:Y:S05]  /*b550*/  BSYNC B1 ;  /* 0x0000000000017941 */ /* 0x000fea0003800000 */
.L_x_254:
        /* <DEDUP_REMOVED lines=13> */
.L_x_257:
[----:B------:R-:W-:Y:S05]  /*b630*/  BSYNC B1 ;  /* 0x0000000000017941 */ /* 0x000fea0003800000 */
.L_x_256:
        /* <DEDUP_REMOVED lines=13> */
.L_x_259:
[----:B------:R-:W-:Y:S05]  /*b710*/  BSYNC B1 ;  /* 0x0000000000017941 */ /* 0x000fea0003800000 */
.L_x_258:
        /* <DEDUP_REMOVED lines=13> */
.L_x_261:
[----:B------:R-:W-:Y:S05]  /*b7f0*/  BSYNC B1 ;  /* 0x0000000000017941 */ /* 0x000fea0003800000 */
.L_x_260:
        /* <DEDUP_REMOVED lines=13> */
.L_x_263:
[----:B------:R-:W-:Y:S05]  /*b8d0*/  BSYNC B1 ;  /* 0x0000000000017941 */ /* 0x000fea0003800000 */
.L_x_262:
        /* <DEDUP_REMOVED lines=13> */
.L_x_265:
[----:B------:R-:W-:Y:S05]  /*b9b0*/  BSYNC B1 ;  /* 0x0000000000017941 */ /* 0x000fea0003800000 */
.L_x_264:
        /* <DEDUP_REMOVED lines=13> */
.L_x_267:
[----:B------:R-:W-:Y:S05]  /*ba90*/  BSYNC B1 ;  /* 0x0000000000017941 */ /* 0x000fea0003800000 */
.L_x_266:
        /* <DEDUP_REMOVED lines=13> */
.L_x_269:
[----:B------:R-:W-:Y:S05]  /*bb70*/  BSYNC B1 ;  /* 0x0000000000017941 */ /* 0x000fea0003800000 */
.L_x_268:
        /* <DEDUP_REMOVED lines=13> */
.L_x_271:
[----:B------:R-:W-:Y:S05]  /*bc50*/  BSYNC B1 ;  /* 0x0000000000017941 */ /* 0x000fea0003800000 */
.L_x_270:
        /* <DEDUP_REMOVED lines=13> */
.L_x_273:
[----:B------:R-:W-:Y:S05]  /*bd30*/  BSYNC B1 ;  /* 0x0000000000017941 */ /* 0x000fea0003800000 */
.L_x_272:
        /* <DEDUP_REMOVED lines=13> */
.L_x_275:
[----:B------:R-:W-:Y:S05]  /*be10*/  BSYNC B1 ;  /* 0x0000000000017941 */ /* 0x000fea0003800000 */
.L_x_274:
        /* <DEDUP_REMOVED lines=13> */
.L_x_277:
[----:B------:R-:W-:Y:S05]  /*bef0*/  BSYNC B1 ;  /* 0x0000000000017941 */ /* 0x000fea0003800000 */
.L_x_276:
        /* <DEDUP_REMOVED lines=13> */
.L_x_279:
[----:B------:R-:W-:Y:S05]  /*bfd0*/  BSYNC B1 ;  /* 0x0000000000017941 */ /* 0x000fea0003800000 */
.L_x_278:
        /* <DEDUP_REMOVED lines=13> */
.L_x_281:
[----:B------:R-:W-:Y:S05]  /*c0b0*/  BSYNC B1 ;  /* 0x0000000000017941 */ /* 0x000fea0003800000 */
.L_x_280:
        /* <DEDUP_REMOVED lines=13> */
.L_x_283:
[----:B------:R-:W-:Y:S05]  /*c190*/  BSYNC B1 ;  /* 0x0000000000017941 */ /* 0x000fea0003800000 */
.L_x_282:
        /* <DEDUP_REMOVED lines=13> */
.L_x_285:
[----:B------:R-:W-:Y:S05]  /*c270*/  BSYNC B1 ;  /* 0x0000000000017941 */ /* 0x000fea0003800000 */
.L_x_284:
        /* <DEDUP_REMOVED lines=13> */
.L_x_287:
[----:B------:R-:W-:Y:S05]  /*c350*/  BSYNC B1 ;  /* 0x0000000000017941 */ /* 0x000fea0003800000 */
.L_x_286:
        /* <DEDUP_REMOVED lines=13> */
.L_x_289:
[----:B------:R-:W-:Y:S05]  /*c430*/  BSYNC B1 ;  /* 0x0000000000017941 */ /* 0x000fea0003800000 */
.L_x_288:
        /* <DEDUP_REMOVED lines=13> */
.L_x_291:
[----:B------:R-:W-:Y:S05]  /*c510*/  BSYNC B1 ;  /* 0x0000000000017941 */ /* 0x000fea0003800000 */
.L_x_290:
        /* <DEDUP_REMOVED lines=13> */
.L_x_293:
[----:B------:R-:W-:Y:S05]  /*c5f0*/  BSYNC B1 ;  /* 0x0000000000017941 */ /* 0x000fea0003800000 */
.L_x_292:
        /* <DEDUP_REMOVED lines=13> */
.L_x_295:
[----:B------:R-:W-:Y:S05]  /*c6d0*/  BSYNC B1 ;  /* 0x0000000000017941 */ /* 0x000fea0003800000 */
.L_x_294:
        /* <DEDUP_REMOVED lines=13> */
.L_x_297:
[----:B------:R-:W-:Y:S05]  /*c7b0*/  BSYNC B1 ;  /* 0x0000000000017941 */ /* 0x000fea0003800000 */
.L_x_296:
[----:B------:R-:W-:Y:S05]  /*c7c0*/  @P2 BRA `(.L_x_298) ;  /* 0x0000002000a42947 */ /* 0x000fea0003800000 */
[----:B------:R-:W2:Y:S01]  /*c7d0*/  LDL.LU R2, [R1+0x74] ;  /* 0x0000740001027983 */ /* 0x000ea20000300800 */
[----:B-----5:R-:W-:-:S04]  /*c7e0*/  LOP3.LUT R0, R0, 0xff, RZ, 0xc0, !PT ;  /* 0x000000ff00007812 */ /* 0x020fc800078ec0ff */
[----:B------:R-:W-:-:S05]  /*c7f0*/  F2FP.F16.E5M2.UNPACK_B R0, R0 ;  /* 0x00000000ff00723e */ /* 0x000fca00020004ff */
[----:B------:R-:W-:-:S05]  /*c800*/  HADD2.F32 R0, -RZ, R0.H0_H0 ;  /* 0x20000000ff007230 */ /* 0x000fca0000004100 */
[----:B------:R-:W-:-:S04]  /*c810*/  FMUL R0, R0, UR26 ;  /* 0x0000001a00007c20 */ /* 0x000fc80008400000 */
[----:B--2---:R-:W-:-:S05]  /*c820*/  FFMA R0, R2, UR25, R0 ;  /* 0x0000001902007c23 */ /* 0x004fca0008000000 */
[----:B0-----:R-:W-:-:S05]  /*c830*/  F2FP.SATFINITE.E5M2.F32.PACK_AB_MERGE_C R3, RZ, R0, RZ ;  /* 0x00000000ff03723e */ /* 0x001fca00048060ff */
[----:B------:R0:W-:Y:S01]  /*c840*/  STG.E.U8 desc[UR22][R26.64+0xf9], R3 ;  /* 0x0000f9031a007986 */ /* 0x0001e2000c101116 */
[----:B------:R-:W-:Y:S05]  /*c850*/  BRA `(.L_x_298) ;  /* 0x0000002000807947 */ /* 0x000fea0003800000 */
.L_x_41:
[C---:B------:R-:W-:Y:S01]  /*c860*/  ISETP.GE.AND P2, PT, R39.reuse, 0x1, PT ;  /* 0x000000012700780c */ /* 0x040fe20003f46270 */
[----:B------:R-:W2:Y:S01]  /*c870*/  LDL.LU R227, [R1+0x14] ;  /* 0x0000140001e37983 */ /* 0x000ea20000300800 */
[----:B------:R-:W-:Y:S01]  /*c880*/  ISETP.GE.AND P1, PT, R39, 0x9, PT ;  /* 0x000000092700780c */ /* 0x000fe20003f26270 */
[----:B------:R-:W-:Y:S01]  /*c890*/  FMUL R226, R226, UR25 ;  /* 0x00000019e2e27c20 */ /* 0x000fe20008400000 */
[C---:B------:R-:W-:Y:S01]  /*c8a0*/  ISETP.LT.OR P4, PT, R34.reuse, 0x1, !P2 ;  /* 0x000000012200780c */ /* 0x040fe20005781670 */
[----:B------:R-:W-:Y:S01]  /*c8b0*/  FMUL R225, R225, UR25 ;  /* 0x00000019e1e17c20 */ /* 0x000fe20008400000 */
[----:B------:R-:W-:Y:S01]  /*c8c0*/  ISETP.LT.OR P5, PT, R34, 0x2, !P2 ;  /* 0x000000022200780c */ /* 0x000fe200057a1670 */
[----:B------:R-:W-:Y:S01]  /*c8d0*/  FMUL R224, R224, UR25 ;  /* 0x00000019e0e07c20 */ /* 0x000fe20008400000 */
[----:B------:R-:W-:Y:S02]  /*c8e0*/  ISETP.LT.OR P6, PT, R34, 0x1, !P1 ;  /* 0x000000012200780c */ /* 0x000fe40004fc1670 */
[----:B------:R-:W-:-:S02]  /*c8f0*/  F2FP.SATFINITE.E5M2.F32.PACK_AB_MERGE_C R29, RZ, R226, RZ ;  /* 0x000000e2ff1d723e */ /* 0x000fc400048060ff */
[----:B------:R-:W-:Y:S01]  /*c900*/  F2FP.SATFINITE.E5M2.F32.PACK_AB_MERGE_C R225, RZ, R225, RZ ;  /* 0x000000e1ffe1723e */ /* 0x000fe200048060ff */
[----:B------:R-:W-:Y:S01]  /*c910*/  FMUL R223, R223, UR25 ;  /* 0x00000019dfdf7c20 */ /* 0x000fe20008400000 */
[----:B------:R-:W-:Y:S01]  /*c920*/  F2FP.SATFINITE.E5M2.F32.PACK_AB_MERGE_C R31, RZ, R224, RZ ;  /* 0x000000e0ff1f723e */ /* 0x000fe200048060ff */
[----:B------:R-:W-:Y:S01]  /*c930*/  FMUL R222, R222, UR25 ;  /* 0x00000019dede7c20 */ /* 0x000fe20008400000 */
[----:B------:R-:W-:Y:S01]  /*c940*/  FMUL R221, R221, UR25 ;  /* 0x00000019dddd7c20 */ /* 0x000fe20008400000 */
[----:B------:R0:W-:Y:S01]  /*c950*/  @!P4 STG.E.U8 desc[UR22][R24.64], R29 ;  /* 0x0000001d1800c986 */ /* 0x0001e2000c101116 */
[----:B------:R-:W-:-:S03]  /*c960*/  ISETP.LT.OR P4, PT, R34, 0x2, !P1 ;  /* 0x000000022200780c */ /* 0x000fc60004f81670 */
[----:B------:R-:W-:Y:S01]  /*c970*/  @!P5 STG.E.U8 desc[UR22][R24.64+0x1], R225 ;  /* 0x000001e11800d986 */ /* 0x000fe2000c101116 */
[----:B------:R-:W-:-:S03]  /*c980*/  ISETP.LT.OR P5, PT, R34, 0x9, !P2 ;  /* 0x000000092200780c */ /* 0x000fc600057a1670 */
[----:B------:R3:W-:Y:S01]  /*c990*/  @!P6 STG.E.U8 desc[UR22][R26.64], R31 ;  /* 0x0000001f1a00e986 */ /* 0x0007e2000c101116 */
[----:B------:R-:W-:Y:S02]  /*c9a0*/  ISETP.LT.OR P6, PT, R34, 0xa, !P2 ;  /* 0x0000000a2200780c */ /* 0x000fe400057c1670 */
[----:B------:R-:W-:Y:S01]  /*c9b0*/  F2FP.SATFINITE.E5M2.F32.PACK_AB_MERGE_C R223, RZ, R223, RZ ;  /* 0x000000dfffdf723e */ /* 0x000fe200048060ff */
[----:B------:R-:W-:Y:S01]  /*c9c0*/  FMUL R219, R219, UR25 ;  /* 0x00000019dbdb7c20 */ /* 0x000fe20008400000 */
[----:B------:R-:W-:Y:S01]  /*c9d0*/  F2FP.SATFINITE.E5M2.F32.PACK_AB_MERGE_C R33, RZ, R222, RZ ;  /* 0x000000deff21723e */ /* 0x000fe200048060ff */
[----:B------:R-:W-:Y:S01]  /*c9e0*/  FMUL R220, R220, UR25 ;  /* 0x00000019dcdc7c20 */ /* 0x000fe20008400000 */
[----:B------:R-:W-:Y:S01]  /*c9f0*/  F2FP.SATFINITE.E5M2.F32.PACK_AB_MERGE_C R221, RZ, R221, RZ ;  /* 0x000000ddffdd723e */ /* 0x000fe200048060ff */
[----:B------:R-:W-:Y:S01]  /*ca00*/  @!P4 STG.E.U8 desc[UR22][R26.64+0x1], R223 ;  /* 0x000001df1a00c986 */ /* 0x000fe2000c101116 */
[----:B------:R-:W-:-:S03]  /*ca10*/  ISETP.LT.OR P4, PT, R34, 0x9, !P1 ;  /* 0x000000092200780c */ /* 0x000fc60004f81670 */
[----:B------:R4:W-:Y:S01]  /*ca20*/  @!P5 STG.E.U8 desc[UR22][R24.64+0x8], R33 ;  /* 0x000008211800d986 */ /* 0x0009e2000c101116 */
[----:B------:R-:W-:-:S03]  /*ca30*/  ISETP.LT.OR P5, PT, R34, 0xa, !P1 ;  /* 0x0000000a2200780c */ /* 0x000fc60004fa1670 */
[----:B------:R-:W-:Y:S01]  /*ca40*/  @!P6 STG.E.U8 desc[UR22][R24.64+0x9], R221 ;  /* 0x000009dd1800e986 */ /* 0x000fe2000c101116 */
[----:B------:R-:W-:Y:S01]  /*ca50*/  ISETP.LT.OR P6, PT, R34, 0x11, !P2 ;  /* 0x000000112200780c */ /* 0x000fe200057c1670 */
[----:B------:R-:W-:Y:S01]  /*ca60*/  FMUL R218, R218, UR25 ;  /* 0x00000019dada7c20 */ /* 0x000fe20008400000 */
[----:B------:R-:W-:Y:S01]  /*ca70*/  F2FP.SATFINITE.E5M2.F32.PACK_AB_MERGE_C R219, RZ, R219, RZ ;  /* 0x000000dbffdb723e */ /* 0x000fe200048060ff */
[----:B------:R-:W-:Y:S01]  /*ca80*/  FMUL R217, R217, UR25 ;  /* 0x00000019d9d97c20 */ /* 0x000fe20008400000 */
[----:B0-----:R-:W-:Y:S01]  /*ca90*/  F2FP.SATFINITE.E5M2.F32.PACK_AB_MERGE_C R29, RZ, R220, RZ ;  /* 0x000000dcff1d723e */ /* 0x001fe200048060ff */
[----:B------:R-:W-:Y:S01]  /*caa0*/  FMUL R216, R216, UR25 ;  /* 0x00000019d8d87c20 */ /* 0x000fe20008400000 */
[----:B---3--:R-:W-:Y:S01]  /*cab0*/  F2FP.SATFINITE.E5M2.F32.PACK_AB_MERGE_C R31, RZ, R218, RZ ;  /* 0x000000daff1f723e */ /* 0x008fe200048060ff */
[----:B------:R-:W-:Y:S01]  /*cac0*/  FMUL R215, R215, UR25 ;  /* 0x00000019d7d77c20 */ /* 0x000fe20008400000 */
[----:B------:R-:W-:Y:S01]  /*cad0*/  FMUL R213, R213, UR25 ;  /* 0x00000019d5d57c20 */ /* 0x000fe20008400000 */
[----:B------:R-:W-:Y:S01]  /*cae0*/  @!P5 STG.E.U8 desc[UR22][R26.64+0x9], R219 ;  /* 0x000009db1a00d986 */ /* 0x000fe2000c101116 */
[----:B------:R-:W-:-:S03]  /*caf0*/  ISETP.LT.OR P5, PT, R34, 0x12, !P2 ;  /* 0x000000122200780c */ /* 0x000fc600057a1670 */
[----:B------:R0:W-:Y:S01]  /*cb00*/  @!P4 STG.E.U8 desc[UR22][R26.64+0x8], R29 ;  /* 0x0000081d1a00c986 */ /* 0x0001e2000c101116 */
[----:B------:R-:W-:-:S03]  /*cb10*/  ISETP.LT.OR P4, PT, R34, 0x11, !P1 ;  /* 0x000000112200780c */ /* 0x000fc60004f81670 */
[----:B------:R3:W-:Y:S01]  /*cb20*/  @!P6 STG.E.U8 desc[UR22][R24.64+0x10], R31 ;  /* 0x0000101f1800e986 */ /* 0x0007e2000c101116 */
[----:B------:R-:W-:Y:S02]  /*cb30*/  ISETP.LT.OR P6, PT, R34, 0x12, !P1 ;  /* 0x000000122200780c */ /* 0x000fe40004fc1670 */
[----:B------:R-:W-:Y:S01]  /*cb40*/  F2FP.SATFINITE.E5M2.F32.PACK_AB_MERGE_C R217, RZ, R217, RZ ;  /* 0x000000d9ffd9723e */ /* 0x000fe200048060ff */
[----:B------:R-:W-:Y:S01]  /*cb50*/  FMUL R214, R214, UR25 ;  /* 0x00000019d6d67c20 */ /* 0x000fe20008400000 */
[----:B----4-:R-:W-:Y:S01]  /*cb60*/  F2FP.SATFINITE.E5M2.F32.PACK_AB_MERGE_C R33, RZ, R216, RZ ;  /* 0x000000d8ff21723e */ /* 0x010fe200048060ff */
[----:B------:R-:W-:Y:S01]  /*cb70*/  FMUL R212, R212, UR25 ;  /* 0x00000019d4d47c20 */ /* 0x000fe20008400000 */
[----:B------:R-:W-:Y:S01]  /*cb80*/  F2FP.SATFINITE.E5M2.F32.PACK_AB_MERGE_C R215, RZ, R215, RZ ;  /* 0x000000d7ffd7723e */ /* 0x000fe200048060ff */
[----:B------:R-:W-:Y:S01]  /*cb90*/  @!P5 STG.E.U8 desc[UR22][R24.64+0x11], R217 ;  /* 0x000011d91800d986 */ /* 0x000fe2000c101116 */
[----:B------:R-:W-:-:S03]  /*cba0*/  ISETP.LT.OR P5, PT, R34, 0x1a, !P2 ;  /* 0x0000001a2200780c */ /* 0x000fc600057a1670 */
[----:B------:R4:W-:Y:S01]  /*cbb0*/  @!P4 STG.E.U8 desc[UR22][R26.64+0x10], R33 ;  /* 0x000010211a00c986 */ /* 0x0009e2000c101116 */
[----:B------:R-:W-:-:S03]  /*cbc0*/  ISETP.LT.OR P4, PT, R34, 0x19, !P2 ;  /* 0x000000192200780c */ /* 0x000fc60005781670 */
[----:B------:R-:W-:Y:S01]  /*cbd0*/  @!P6 STG.E.U8 desc[UR22][R26.64+0x11], R215 ;  /* 0x000011d71a00e986 */ /* 0x000fe2000c101116 */
[----:B------:R-:W-:Y:S02]  /*cbe0*/  ISETP.LT.OR P6, PT, R34, 0x19, !P1 ;  /* 0x000000192200780c */ /* 0x000fe40004fc1670 */
[----:B------:R-:W-:Y:S01]  /*cbf0*/  F2FP.SATFINITE.E5M2.F32.PACK_AB_MERGE_C R213, RZ, R213, RZ ;  /* 0x000000d5ffd5723e */ /* 0x000fe200048060ff */
[----:B------:R-:W-:Y:S01]  /*cc00*/  FMUL R211, R211, UR25 ;  /* 0x00000019d3d37c20 */ /* 0x000fe20008400000 */
[----:B0-----:R-:W-:Y:S01]  /*cc10*/  F2FP.SATFINITE.E5M2.F32.PACK_AB_MERGE_C R29, RZ, R214, RZ ;  /* 0x000000d6ff1d723e */ /* 0x001fe200048060ff */
[----:B------:R-:W-:Y:S01]  /*cc20*/  FMUL R210, R210, UR25 ;  /* 0x00000019d2d27c20 */ /* 0x000fe20008400000 */
[----:B---3--:R-:W-:Y:S01]  /*cc30*/  F2FP.SATFINITE.E5M2.F32.PACK_AB_MERGE_C R31, RZ, R212, RZ ;  /* 0x000000d4ff1f723e */ /* 0x008fe200048060ff */
[----:B------:R-:W-:Y:S01]  /*cc40*/  @!P5 STG.E.U8 desc[UR22][R24.64+0x19], R213 ;  /* 0x000019d51800d986 */ /* 0x000fe2000c101116 */
[----:B------:R-:W-:-:S03]  /*cc50*/  ISETP.LT.OR P5, PT, R34, 0x1a, !P1 ;  /* 0x0000001a2200780c */ /* 0x000fc60004fa1670 */
[----:B------:R0:W-:Y:S01]  /*cc60*/  @!P4 STG.E.U8 desc[UR22][R24.64+0x18], R29 ;  /* 0x0000181d1800c986 */ /* 0x0001e2000c101116 */
[----:B------:R-:W-:-:S03]  /*cc70*/  ISETP.LT.OR P4, PT, R34, 0x21, !P2 ;  /* 0x000000212200780c */ /* 0x000fc60005781670 */
[----:B------:R3:W-:Y:S01]  /*cc80*/  @!P6 STG.E.U8 desc[UR22][R26.64+0x18], R31 ;  /* 0x0000181f1a00e986 */ /* 0x0007e2000c101116 */
[----:B------:R-:W-:Y:S01]  /*cc90*/  ISETP.LT.OR P6, PT, R34, 0x22, !P2 ;  /* 0x000000222200780c */ /* 0x000fe200057c1670 */
[----:B------:R-:W-:Y:S01]  /*cca0*/  FMUL R209, R209, UR25 ;  /* 0x00000019d1d17c20 */ /* 0x000fe20008400000 */
        /* <DEDUP_REMOVED lines=46> */
[C---:B------:R-:W-:Y:S01]  /*cf90*/  ISETP.LT.OR P6, PT, R34.reuse, 0x3a, !P2 ;  /* 0x0000003a2200780c */ /* 0x040fe200057c1670 */
[----:B------:R-:W-:Y:S01]  /*cfa0*/  FMUL R197, R197, UR25 ;  /* 0x00000019c5c57c20 */ /* 0x000fe20008400000 */
[----:B------:R-:W-:Y:S01]  /*cfb0*/  F2FP.SATFINITE.E5M2.F32.PACK_AB_MERGE_C R199, RZ, R199, RZ ;  /* 0x000000c7ffc7723e */ /* 0x000fe200048060ff */
[----:B------:R-:W2:Y:S01]  /*cfc0*/  LDL.LU R226, [R1+0x10] ;  /* 0x0000100001e27983 */ /* 0x000ea20000300800 */
[----:B----4-:R-:W-:Y:S02]  /*cfd0*/  F2FP.SATFINITE.E5M2.F32.PACK_AB_MERGE_C R33, RZ, R198, RZ ;  /* 0x000000c6ff21723e */ /* 0x010fe400048060ff */
[----:B------:R-:W-:Y:S01]  /*cfe0*/  F2FP.SATFINITE.E5M2.F32.PACK_AB_MERGE_C R197, RZ, R197, RZ ;  /* 0x000000c5ffc5723e */ /* 0x000fe200048060ff */
[----:B------:R-:W-:Y:S01]  /*cff0*/  @!P5 STG.E.U8 desc[UR22][R26.64+0x31], R199 ;  /* 0x000031c71a00d986 */ /* 0x000fe2000c101116 */
[----:B------:R-:W-:-:S03]  /*d000*/  ISETP.LT.OR P5, PT, R34, 0x3a, !P1 ;  /* 0x0000003a2200780c */ /* 0x000fc60004fa1670 */
[----:B------:R-:W4:Y:S01]  /*d010*/  LDL.LU R224, [R1+0xc] ;  /* 0x00000c0001e07983 */ /* 0x000f220000300800 */
[----:B------:R-:W-:-:S03]  /*d020*/  FMUL R195, R195, UR25 ;  /* 0x00000019c3c37c20 */ /* 0x000fc60008400000 */
[----:B------:R1:W-:Y:S01]  /*d030*/  @!P4 STG.E.U8 desc[UR22][R24.64+0x38], R33 ;  /* 0x000038211800c986 */ /* 0x0003e2000c101116 */
[----:B------:R-:W-:-:S03]  /*d040*/  ISETP.LT.OR P4, PT, R34, 0x39, !P1 ;  /* 0x000000392200780c */ /* 0x000fc60004f81670 */
[----:B------:R-:W2:Y:S01]  /*d050*/  LDL.LU R225, [R1+0x8] ;  /* 0x0000080001e17983 */ /* 0x000ea20000300800 */
[----:B------:R-:W-:-:S03]  /*d060*/  FMUL R196, R196, UR25 ;  /* 0x00000019c4c47c20 */ /* 0x000fc60008400000 */
[----:B------:R-:W-:Y:S01]  /*d070*/  @!P6 STG.E.U8 desc[UR22][R24.64+0x39], R197 ;  /* 0x000039c51800e986 */ /* 0x000fe2000c101116 */
[----:B------:R-:W-:-:S03]  /*d080*/  ISETP.LT.OR P6, PT, R34, 0x41, !P2 ;  /* 0x000000412200780c */ /* 0x000fc600057c1670 */
[----:B------:R-:W4:Y:S01]  /*d090*/  LDL.LU R222, [R1] ;  /* 0x0000000001de7983 */ /* 0x000f220000300800 */
[----:B------:R-:W-:-:S03]  /*d0a0*/  FMUL R194, R194, UR25 ;  /* 0x00000019c2c27c20 */ /* 0x000fc60008400000 */
[----:B------:R-:W4:Y:S04]  /*d0b0*/  LDL.LU R223, [R1+0x18] ;  /* 0x0000180001df7983 */ /* 0x000f280000300800 */
[----:B------:R-:W4:Y:S01]  /*d0c0*/  LDL.LU R221, [R1+0x4] ;  /* 0x0000040001dd7983 */ /* 0x000f220000300800 */
[----:B------:R-:W-:Y:S01]  /*d0d0*/  F2FP.SATFINITE.E5M2.F32.PACK_AB_MERGE_C R195, RZ, R195, RZ ;  /* 0x000000c3ffc3723e */ /* 0x000fe200048060ff */
[----:B------:R-:W-:Y:S01]  /*d0e0*/  FMUL R193, R193, UR25 ;  /* 0x00000019c1c17c20 */ /* 0x000fe20008400000 */
[----:B0-----:R-:W-:Y:S01]  /*d0f0*/  F2FP.SATFINITE.E5M2.F32.PACK_AB_MERGE_C R29, RZ, R196, RZ ;  /* 0x000000c4ff1d723e */ /* 0x001fe200048060ff */
[----:B------:R-:W-:Y:S01]  /*d100*/  FMUL R192, R192, UR25 ;  /* 0x00000019c0c07c20 */ /* 0x000fe20008400000 */
[----:B---3--:R-:W-:Y:S01]  /*d110*/  F2FP.SATFINITE.E5M2.F32.PACK_AB_MERGE_C R31, RZ, R194, RZ ;  /* 0x000000c2ff1f723e */ /* 0x008fe200048060ff */
[----:B------:R-:W-:Y:S01]  /*d120*/  @!P5 STG.E.U8 desc[UR22][R26.64+0x39], R195 ;  /* 0x000039c31a00d986 */ /* 0x000fe2000c101116 */
[C---:B------:R-:W-:Y:S01]  /*d130*/  ISETP.LT.OR P5, PT, R34.reuse, 0x42, !P2 ;  /* 0x000000422200780c */ /* 0x040fe200057a1670 */
[----:B------:R-:W-:Y:S01]  /*d140*/  FMUL R191, R191, UR25 ;  /* 0x00000019bfbf7c20 */ /* 0x000fe20008400000 */
[----:B------:R-:W-:Y:S01]  /*d150*/  F2FP.SATFINITE.E5M2.F32.PACK_AB_MERGE_C R193, RZ, R193, RZ ;  /* 0x000000c1ffc1723e */ /* 0x000fe200048060ff */
[----:B------:R0:W-:Y:S01]  /*d160*/  @!P4 STG.E.U8 desc[UR22][R26.64+0x38], R29 ;  /* 0x0000381d1a00c986 */ /* 0x0001e2000c101116 */
[C---:B------:R-:W-:Y:S01]  /*d170*/  ISETP.LT.OR P4, PT, R34.reuse, 0x41, !P1 ;  /* 0x000000412200780c */ /* 0x040fe20004f81670 */
[----:B------:R-:W-:Y:S01]  /*d180*/  FMUL R189, R189, UR25 ;  /* 0x00000019bdbd7c20 */ /* 0x000fe20008400000 */
[----:B-1----:R-:W-:Y:S01]  /*d190*/  F2FP.SATFINITE.E5M2.F32.PACK_AB_MERGE_C R33, RZ, R192, RZ ;  /* 0x000000c0ff21723e */ /* 0x002fe200048060ff */
[----:B------:R1:W-:Y:S01]  /*d1a0*/  @!P6 STG.E.U8 desc[UR22][R24.64+0x40], R31 ;  /* 0x0000401f1800e986 */ /* 0x0003e2000c101116 */
[----:B------:R-:W-:Y:S01]  /*d1b0*/  ISETP.LT.OR P6, PT, R34, 0x42, !P1 ;  /* 0x000000422200780c */ /* 0x000fe20004fc1670 */
[----:B------:R-:W-:Y:S01]  /*d1c0*/  FMUL R190, R190, UR25 ;  /* 0x00000019bebe7c20 */ /* 0x000fe20008400000 */
[----:B------:R-:W-:Y:S01]  /*d1d0*/  F2FP.SATFINITE.E5M2.F32.PACK_AB_MERGE_C R191, RZ, R191, RZ ;  /* 0x000000bfffbf723e */ /* 0x000fe200048060ff */
[----:B------:R-:W-:Y:S01]  /*d1e0*/  FMUL R188, R188, UR25 ;  /* 0x00000019bcbc7c20 */ /* 0x000fe20008400000 */
[----:B------:R-:W-:Y:S01]  /*d1f0*/  F2FP.SATFINITE.E5M2.F32.PACK_AB_MERGE_C R189, RZ, R189, RZ ;  /* 0x000000bdffbd723e */ /* 0x000fe200048060ff */
[----:B------:R-:W-:Y:S01]  /*d200*/  @!P5 STG.E.U8 desc[UR22][R24.64+0x41], R193 ;  /* 0x000041c11800d986 */ /* 0x000fe2000c101116 */
[C---:B------:R-:W-:Y:S01]  /*d210*/  ISETP.LT.OR P5, PT, R34.reuse, 0x4a, !P2 ;  /* 0x0000004a2200780c */ /* 0x040fe200057a1670 */
[----:B------:R-:W-:Y:S01]  /*d220*/  FMUL R187, R187, UR25 ;  /* 0x00000019bbbb7c20 */ /* 0x000fe20008400000 */
[----:B0-----:R-:W-:Y:S01]  /*d230*/  F2FP.SATFINITE.E5M2.F32.PACK_AB_MERGE_C R29, RZ, R190, RZ ;  /* 0x000000beff1d723e */ /* 0x001fe200048060ff */
[----:B------:R0:W-:Y:S01]  /*d240*/  @!P4 STG.E.U8 desc[UR22][R26.64+0x40], R33 ;  /* 0x000040211a00c986 */ /* 0x0001e2000c101116 */
[----:B------:R-:W-:Y:S01]  /*d250*/  ISETP.LT.OR P4, PT, R34, 0x49, !P2 ;  /* 0x000000492200780c */ /* 0x000fe20005781670 */
[----:B------:R-:W-:Y:S01]  /*d260*/  FMUL R186, R186, UR25 ;  /* 0x00000019baba7c20 */ /* 0x000fe20008400000 */
[----:B-1----:R-:W-:Y:S01]  /*d270*/  F2FP.SATFINITE.E5M2.F32.PACK_AB_MERGE_C R31, RZ, R188, RZ ;  /* 0x000000bcff1f723e */ /* 0x002fe200048060ff */
[----:B------:R-:W-:Y:S01]  /*d280*/  @!P6 STG.E.U8 desc[UR22][R26.64+0x41], R191 ;  /* 0x000041bf1a00e986 */ /* 0x000fe2000c101116 */
[----:B------:R-:W-:Y:S01]  /*d290*/  ISETP.LT.OR P6, PT, R34, 0x49, !P1 ;  /* 0x000000492200780c */ /* 0x000fe20004fc1670 */
[----:B------:R-:W-:Y:S01]  /*d2a0*/  FMUL R185, R185, UR25 ;  /* 0x00000019b9b97c20 */ /* 0x000fe20008400000 */
[----:B------:R-:W-:Y:S01]  /*d2b0*/  F2FP.SATFINITE.E5M2.F32.PACK_AB_MERGE_C R187, RZ, R187, RZ ;  /* 0x000000bbffbb723e */ /* 0x000fe200048060ff */
[----:B------:R-:W-:Y:S01]  /*d2c0*/  FMUL R183, R183, UR25 ;  /* 0x00000019b7b77c20 */ /* 0x000fe20008400000 */
[----:B------:R-:W-:Y:S01]  /*d2d0*/  FMUL R184, R184, UR25 ;  /* 0x00000019b8b87c20 */ /* 0x000fe20008400000 */
[----:B------:R-:W-:Y:S01]  /*d2e0*/  @!P5 STG.E.U8 desc[UR22][R24.64+0x49], R189 ;  /* 0x000049bd1800d986 */ /* 0x000fe2000c101116 */
[----:B------:R-:W-:Y:S01]  /*d2f0*/  ISETP.LT.OR P5, PT, R34, 0x4a, !P1 ;  /* 0x0000004a2200780c */ /* 0x000fe20004fa1670 */
[----:B------:R-:W-:Y:S01]  /*d300*/  FMUL R182, R182, UR25 ;  /* 0x00000019b6b67c20 */ /* 0x000fe20008400000 */
[----:B0-----:R-:W-:Y:S01]  /*d310*/  F2FP.SATFINITE.E5M2.F32.PACK_AB_MERGE_C R33, RZ, R186, RZ ;  /* 0x000000baff21723e */ /* 0x001fe200048060ff */
[----:B------:R0:W-:Y:S01]  /*d320*/  @!P4 STG.E.U8 desc[UR22][R24.64+0x48], R29 ;  /* 0x0000481d1800c986 */ /* 0x0001e2000c101116 */
[C---:B------:R-:W-:Y:S01]  /*d330*/  ISETP.LT.OR P4, PT, R34.reuse, 0x51, !P2 ;  /* 0x000000512200780c */ /* 0x040fe20005781670 */
[----:B------:R-:W-:Y:S01]  /*d340*/  FMUL R181, R181, UR25 ;  /* 0x00000019b5b57c20 */ /* 0x000fe20008400000 */
[----:B------:R-:W-:Y:S01]  /*d350*/  F2FP.SATFINITE.E5M2.F32.PACK_AB_MERGE_C R185, RZ, R185, RZ ;  /* 0x000000b9ffb9723e */ /* 0x000fe200048060ff */
        /* <DEDUP_REMOVED lines=19> */
[----:B------:R-:W-:Y:S01]  /*d490*/  F2FP.SATFINITE.E5M2.F32.PACK_AB_MERGE_C R177, RZ, R177, RZ ;  /* 0x000000b1ffb1723e */ /* 0x000fe200048060ff */
        /* <DEDUP_REMOVED lines=13> */
[----:B------:R-:W-:Y:S01]  /*d570*/  FMUL R170, R170, UR25 ;  /* 0x00000019aaaa7c20 */ /* 0x000fe20008400000 */
        /* <DEDUP_REMOVED lines=9> */
[C---:B------:R-:W-:Y:S01]  /*d610*/  ISETP.LT.OR P6, PT, R34.reuse, 0x61, !P1 ;  /* 0x000000612200780c */ /* 0x040fe20004fc1670 */
        /* <DEDUP_REMOVED lines=9> */
[----:B------:R-:W-:Y:S01]  /*d6b0*/  ISETP.LT.OR P4, PT, R34, 0x69, !P2 ;  /* 0x000000692200780c */ /* 0x000fe20005781670 */
        /* <DEDUP_REMOVED lines=98> */
[----:B-----5:R-:W-:Y:S01]  /*dce0*/  FMUL R5, R5, UR25 ;  /* 0x0000001905057c20 */ /* 0x020fe20008400000 */
        /* <DEDUP_REMOVED lines=15> */
[----:B------:R-:W-:Y:S01]  /*dde0*/  @!P6 STG.E.U8 desc[UR22][R26.64+0x90], R31 ;  /* 0x0000901f1a00e986 */ /* 0x000fe2000c101116 */
[----:B------:R-:W-:-:S05]  /*ddf0*/  ISETP.LT.OR P6, PT, R34, 0x9a, !P2 ;  /* 0x0000009a2200780c */ /* 0x000fca00057c1670 */
[----:B------:R1:W-:Y:S01]  /*de00*/  @!P5 STG.E.U8 desc[UR22][R26.64+0x91], R23 ;  /* 0x000091171a00d986 */ /* 0x0003e2000c101116 */
[C---:B------:R-:W-:Y:S02]  /*de10*/  ISETP.LT.OR P5, PT, R34.reuse, 0x9a, !P1 ;  /* 0x0000009a2200780c */ /* 0x040fe40004fa1670 */
[----:B0-----:R-:W-:Y:S01]  /*de20*/  F2FP.SATFINITE.E5M2.F32.PACK_AB_MERGE_C R29, RZ, R20, RZ ;  /* 0x00000014ff1d723e */ /* 0x001fe200048060ff */
[----:B------:R-:W-:Y:S01]  /*de30*/  @!P4 STG.E.U8 desc[UR22][R24.64+0x98], R33 ;  /* 0x000098211800c986 */ /* 0x000fe2000c101116 */
[----:B------:R-:W-:-:S03]  /*de40*/  ISETP.LT.OR P4, PT, R34, 0x99, !P1 ;  /* 0x000000992200780c */ /* 0x000fc60004f81670 */
[----:B------:R0:W-:Y:S01]  /*de50*/  @!P6 STG.E.U8 desc[UR22][R24.64+0x99], R21 ;  /* 0x000099151800e986 */ /* 0x0001e2000c101116 */
[----:B------:R-:W-:Y:S02]  /*de60*/  ISETP.LT.OR P6, PT, R34, 0xa1, !P2 ;  /* 0x000000a12200780c */ /* 0x000fe400057c1670 */
[----:B-1----:R-:W-:-:S03]  /*de70*/  F2FP.SATFINITE.E5M2.F32.PACK_AB_MERGE_C R23, RZ, R18, RZ ;  /* 0x00000012ff17723e */ /* 0x002fc600048060ff */
[----:B------:R1:W-:Y:S01]  /*de80*/  @!P5 STG.E.U8 desc[UR22][R26.64+0x99], R19 ;  /* 0x000099131a00d986 */ /* 0x0003e2000c101116 */
[----:B------:R-:W-:-:S03]  /*de90*/  ISETP.LT.OR P5, PT, R34, 0xa2, !P2 ;  /* 0x000000a22200780c */ /* 0x000fc600057a1670 */
[----:B------:R-:W-:Y:S01]  /*dea0*/  @!P4 STG.E.U8 desc[UR22][R26.64+0x98], R29 ;  /* 0x0000981d1a00c986 */ /* 0x000fe2000c101116 */
[C---:B------:R-:W-:Y:S02]  /*deb0*/  ISETP.LT.OR P4, PT, R34.reuse, 0xa1, !P1 ;  /* 0x000000a12200780c */ /* 0x040fe40004f81670 */
[----:B0-----:R-:W-:Y:S01]  /*dec0*/  F2FP.SATFINITE.E5M2.F32.PACK_AB_MERGE_C R21, RZ, R16, RZ ;  /* 0x00000010ff15723e */ /* 0x001fe200048060ff */
[----:B------:R-:W-:Y:S01]  /*ded0*/  @!P6 STG.E.U8 desc[UR22][R24.64+0xa0], R23 ;  /* 0x0000a0171800e986 */ /* 0x000fe2000c101116 */
[----:B------:R-:W-:Y:S02]  /*dee0*/  ISETP.LT.OR P6, PT, R34, 0xa2, !P1 ;  /* 0x000000a22200780c */ /* 0x000fe40004fc1670 */
[----:B-1----:R-:W-:-:S03]  /*def0*/  F2FP.SATFINITE.E5M2.F32.PACK_AB_MERGE_C R19, RZ, R14, RZ ;  /* 0x0000000eff13723e */ /* 0x002fc600048060ff */
[----:B------:R0:W-:Y:S01]  /*df00*/  @!P5 STG.E.U8 desc[UR22][R24.64+0xa1], R17 ;  /* 0x0000a1111800d986 */ /* 0x0001e2000c101116 */
[----:B------:R-:W-:-:S03]  /*df10*/  ISETP.LT.OR P5, PT, R34, 0xaa, !P2 ;  /* 0x000000aa2200780c */ /* 0x000fc600057a1670 */
[----:B------:R-:W-:Y:S01]  /*df20*/  @!P4 STG.E.U8 desc[UR22][R26.64+0xa0], R21 ;  /* 0x0000a0151a00c986 */ /* 0x000fe2000c101116 */
[----:B------:R-:W-:-:S03]  /*df30*/  ISETP.LT.OR P4, PT, R34, 0xa9, !P2 ;  /* 0x000000a92200780c */ /* 0x000fc60005781670 */
[----:B------:R1:W-:Y:S01]  /*df40*/  @!P6 STG.E.U8 desc[UR22][R26.64+0xa1], R15 ;  /* 0x0000a10f1a00e986 */ /* 0x0003e2000c101116 */
[----:B------:R-:W-:Y:S02]  /*df50*/  ISETP.LT.OR P6, PT, R34, 0xa9, !P1 ;  /* 0x000000a92200780c */ /* 0x000fe40004fc1670 */
[----:B0-----:R-:W-:-:S03]  /*df60*/  F2FP.SATFINITE.E5M2.F32.PACK_AB_MERGE_C R17, RZ, R12, RZ ;  /* 0x0000000cff11723e */ /* 0x001fc600048060ff */
[----:B------:R0:W-:Y:S01]  /*df70*/  @!P5 STG.E.U8 desc[UR22][R24.64+0xa9], R13 ;  /* 0x0000a90d1800d986 */ /* 0x0001e2000c101116 */
[----:B------:R-:W-:-:S03]  /*df80*/  ISETP.LT.OR P5, PT, R34, 0xaa, !P1 ;  /* 0x000000aa2200780c */ /* 0x000fc60004fa1670 */
[----:B------:R-:W-:Y:S01]  /*df90*/  @!P4 STG.E.U8 desc[UR22][R24.64+0xa8], R19 ;  /* 0x0000a8131800c986 */ /* 0x000fe2000c101116 */
[C---:B------:R-:W-:Y:S02]  /*dfa0*/  ISETP.LT.OR P4, PT, R34.reuse, 0xb1, !P2 ;  /* 0x000000b12200780c */ /* 0x040fe40005781670 */
[----:B-1----:R-:W-:Y:S01]  /*dfb0*/  F2FP.SATFINITE.E5M2.F32.PACK_AB_MERGE_C R15, RZ, R10, RZ ;  /* 0x0000000aff0f723e */ /* 0x002fe200048060ff */
[----:B------:R-:W-:Y:S01]  /*dfc0*/  @!P6 STG.E.U8 desc[UR22][R26.64+0xa8], R17 ;  /* 0x0000a8111a00e986 */ /* 0x000fe2000c101116 */
[----:B------:R-:W-:Y:S02]  /*dfd0*/  ISETP.LT.OR P6, PT, R34, 0xb2, !P2 ;  /* 0x000000b22200780c */ /* 0x000fe400057c1670 */
[----:B0-----:R-:W-:-:S03]  /*dfe0*/  F2FP.SATFINITE.E5M2.F32.PACK_AB_MERGE_C R13, RZ, R8, RZ ;  /* 0x00000008ff0d723e */ /* 0x001fc600048060ff */
        /* <DEDUP_REMOVED lines=9> */
[----:B------:R3:W-:Y:S01]  /*e080*/  @!P4 STG.E.U8 desc[UR22][R26.64+0xb0], R13 ;  /* 0x0000b00d1a00c986 */ /* 0x0007e2000c101116 */
[C---:B------:R-:W-:Y:S02]  /*e090*/  ISETP.LT.OR P4, PT, R34.reuse, 0xb9, !P1 ;  /* 0x000000b92200780c */ /* 0x040fe40004f81670 */
[----:B-1----:R-:W-:Y:S01]  /*e0a0*/  F2FP.SATFINITE.E5M2.F32.PACK_AB_MERGE_C R9, RZ, R4, RZ ;  /* 0x00000004ff09723e */ /* 0x002fe200048060ff */
[----:B------:R1:W-:Y:S01]  /*e0b0*/  @!P6 STG.E.U8 desc[UR22][R24.64+0xb8], R11 ;  /* 0x0000b80b1800e986 */ /* 0x0003e2000c101116 */
[C---:B------:R-:W-:Y:S02]  /*e0c0*/  ISETP.LT.OR P6, PT, R34.reuse, 0xba, !P1 ;  /* 0x000000ba2200780c */ /* 0x040fe40004fc1670 */
[----:B0-----:R-:W-:Y:S01]  /*e0d0*/  F2FP.SATFINITE.E5M2.F32.PACK_AB_MERGE_C R7, RZ, R2, RZ ;  /* 0x00000002ff07723e */ /* 0x001fe200048060ff */
[----:B--2---:R-:W-:Y:S02]  /*e0e0*/  FMUL R2, R225, UR25 ;  /* 0x00000019e1027c20 */ /* 0x004fe40008400000 */
[----:B------:R0:W-:Y:S01]  /*e0f0*/  @!P5 STG.E.U8 desc[UR22][R24.64+0xb9], R5 ;  /* 0x0000b9051800d986 */ /* 0x0001e2000c101116 */
[----:B------:R-:W-:-:S02]  /*e100*/  ISETP.LT.OR P5, PT, R34, 0xc2, !P2 ;  /* 0x000000c22200780c */ /* 0x000fc400057a1670 */
[----:B---3--:R-:W-:Y:S01]  /*e110*/  F2FP.SATFINITE.E5M2.F32.PACK_AB_MERGE_C R13, RZ, R3, RZ ;  /* 0x00000003ff0d723e */ /* 0x008fe200048060ff */
[----:B----4-:R-:W-:Y:S01]  /*e120*/  FMUL R3, R222, UR25 ;  /* 0x00000019de037c20 */ /* 0x010fe20008400000 */
[----:B------:R2:W-:Y:S01]  /*e130*/  @!P4 STG.E.U8 desc[UR22][R26.64+0xb8], R9 ;  /* 0x0000b8091a00c986 */ /* 0x0005e2000c101116 */
[----:B-1----:R-:W-:Y:S01]  /*e140*/  F2FP.SATFINITE.E5M2.F32.PACK_AB_MERGE_C R11, RZ, R0, RZ ;  /* 0x00000000ff0b723e */ /* 0x002fe200048060ff */
[----:B------:R-:W-:Y:S01]  /*e150*/  FMUL R0, R221, UR25 ;  /* 0x00000019dd007c20 */ /* 0x000fe20008400000 */
[----:B------:R-:W-:Y:S01]  /*e160*/  ISETP.LT.OR P4, PT, R34, 0xc1, !P2 ;  /* 0x000000c12200780c */ /* 0x000fe20005781670 */
[----:B------:R-:W3:Y:S04]  /*e170*/  LDL.LU R222, [R1+0x1c] ;  /* 0x00001c0001de7983 */ /* 0x000ee80000300800 */
[----:B------:R-:W4:Y:S01]  /*e180*/  LDL.LU R220, [R1+0x20] ;  /* 0x0000200001dc7983 */ /* 0x000f220000300800 */
[----:B0-----:R-:W-:-:S03]  /*e190*/  F2FP.SATFINITE.E5M2.F32.PACK_AB_MERGE_C R5, RZ, R3, RZ ;  /* 0x00000003ff05723e */ /* 0x001fc600048060ff */
[----:B------:R-:W4:Y:S01]  /*e1a0*/  LDL.LU R225, [R1+0x24] ;  /* 0x0000240001e17983 */ /* 0x000f220000300800 */
[----:B------:R-:W-:Y:S01]  /*e1b0*/  FMUL R3, R224, UR25 ;  /* 0x00000019e0037c20 */ /* 0x000fe20008400000 */
[----:B--2---:R-:W-:Y:S01]  /*e1c0*/  F2FP.SATFINITE.E5M2.F32.PACK_AB_MERGE_C R9, RZ, R0, RZ ;  /* 0x00000000ff09723e */ /* 0x004fe200048060ff */
[----:B------:R-:W-:Y:S01]  /*e1d0*/  FMUL R0, R226, UR25 ;  /* 0x00000019e2007c20 */ /* 0x000fe20008400000 */
[----:B------:R0:W-:Y:S01]  /*e1e0*/  @!P6 STG.E.U8 desc[UR22][R26.64+0xb9], R13 ;  /* 0x0000b90d1a00e986 */ /* 0x0001e2000c101116 */
[----:B------:R-:W-:-:S03]  /*e1f0*/  ISETP.LT.OR P6, PT, R34, 0xc1, !P1 ;  /* 0x000000c12200780c */ /* 0x000fc60004fc1670 */
[----:B------:R-:W2:Y:S04]  /*e200*/  LDL.LU R224, [R1+0x28] ;  /* 0x0000280001e07983 */ /* 0x000ea80000300800 */
[----:B------:R-:W2:Y:S01]  /*e210*/  LDL.LU R226, [R1+0x2c] ;  /* 0x00002c0001e27983 */ /* 0x000ea20000300800 */
[----:B0-----:R-:W-:Y:S01]  /*e220*/  F2FP.SATFINITE.E5M2.F32.PACK_AB_MERGE_C R13, RZ, R2, RZ ;  /* 0x00000002ff0d723e */ /* 0x001fe200048060ff */
[----:B------:R-:W-:Y:S02]  /*e230*/  FMUL R2, R227, UR25 ;  /* 0x00000019e3027c20 */ /* 0x000fe40008400000 */
[----:B------:R-:W2:Y:S04]  /*e240*/  LDL.LU R227, [R1+0x30] ;  /* 0x0000300001e37983 */ /* 0x000ea80000300800 */
[----:B------:R-:W-:Y:S01]  /*e250*/  @!P5 STG.E.U8 desc[UR22][R24.64+0xc1], R11 ;  /* 0x0000c10b1800d986 */ /* 0x000fe2000c101116 */
[----:B------:R-:W-:-:S03]  /*e260*/  ISETP.LT.OR P5, PT, R34, 0xc2, !P1 ;  /* 0x000000c22200780c */ /* 0x000fc60004fa1670 */
[----:B------:R0:W-:Y:S01]  /*e270*/  @!P4 STG.E.U8 desc[UR22][R24.64+0xc0], R7 ;  /* 0x0000c0071800c986 */ /* 0x0001e2000c101116 */
[----:B------:R-:W-:-:S03]  /*e280*/  ISETP.LT.OR P4, PT, R34, 0xc9, !P2 ;  /* 0x000000c92200780c */ /* 0x000fc60005781670 */
[----:B------:R1:W-:Y:S01]  /*e290*/  @!P6 STG.E.U8 desc[UR22][R26.64+0xc0], R5 ;  /* 0x0000c0051a00e986 */ /* 0x0003e2000c101116 */
[----:B------:R-:W-:-:S03]  /*e2a0*/  ISETP.LT.OR P6, PT, R34, 0xca, !P2 ;  /* 0x000000ca2200780c */ /* 0x000fc600057c1670 */
[----:B------:R-:W2:Y:S04]  /*e2b0*/  LDL.LU R221, [R1+0x34] ;  /* 0x0000340001dd7983 */ /* 0x000ea80000300800 */
[----:B------:R1:W-:Y:S01]  /*e2c0*/  @!P5 STG.E.U8 desc[UR22][R26.64+0xc1], R9 ;  /* 0x0000c1091a00d986 */ /* 0x0003e2000c101116 */
[----:B0-----:R-:W-:Y:S01]  /*e2d0*/  F2FP.SATFINITE.E5M2.F32.PACK_AB_MERGE_C R7, RZ, R3, RZ ;  /* 0x00000003ff07723e */ /* 0x001fe200048060ff */
[----:B------:R-:W-:Y:S02]  /*e2e0*/  FMUL R3, R223, UR25 ;  /* 0x00000019df037c20 */ /* 0x000fe40008400000 */
[----:B------:R-:W-:Y:S01]  /*e2f0*/  @!P4 STG.E.U8 desc[UR22][R24.64+0xc8], R13 ;  /* 0x0000c80d1800c986 */ /* 0x000fe2000c101116 */
[----:B------:R-:W-:-:S03]  /*e300*/  ISETP.LT.OR P4, PT, R34, 0xc9, !P1 ;  /* 0x000000c92200780c */ /* 0x000fc60004f81670 */
[----:B------:R-:W2:Y:S01]  /*e310*/  LDL.LU R223, [R1+0x38] ;  /* 0x0000380001df7983 */ /* 0x000ea20000300800 */
[----:B-1----:R-:W-:Y:S02]  /*e320*/  F2FP.SATFINITE.E5M2.F32.PACK_AB_MERGE_C R5, RZ, R0, RZ ;  /* 0x00000000ff05723e */ /* 0x002fe400048060ff */
[----:B------:R-:W-:Y:S02]  /*e330*/  F2FP.SATFINITE.E5M2.F32.PACK_AB_MERGE_C R11, RZ, R2, RZ ;  /* 0x00000002ff0b723e */ /* 0x000fe400048060ff */
[----:B------:R-:W-:Y:S01]  /*e340*/  F2FP.SATFINITE.E5M2.F32.PACK_AB_MERGE_C R9, RZ, R3, RZ ;  /* 0x00000003ff09723e */ /* 0x000fe200048060ff */
[----:B------:R0:W-:Y:S04]  /*e350*/  @!P6 STG.E.U8 desc[UR22][R24.64+0xc9], R7 ;  /* 0x0000c9071800e986 */ /* 0x0001e8000c101116 */
[----:B------:R1:W-:Y:S01]  /*e360*/  @!P4 STG.E.U8 desc[UR22][R26.64+0xc8], R5 ;  /* 0x0000c8051a00c986 */ /* 0x0003e2000c101116 */
[----:B---3--:R-:W-:-:S03]  /*e370*/  FMUL R0, R222, UR25 ;  /* 0x00000019de007c20 */ /* 0x008fc60008400000 */
[----:B------:R-:W3:Y:S01]  /*e380*/  LDL.LU R222, [R1+0x3c] ;  /* 0x00003c0001de7983 */ /* 0x000ee20000300800 */
[----:B----4-:R-:W-:Y:S01]  /*e390*/  FMUL R2, R220, UR25 ;  /* 0x00000019dc027c20 */ /* 0x010fe20008400000 */
[----:B0-----:R-:W-:Y:S01]  /*e3a0*/  F2FP.SATFINITE.E5M2.F32.PACK_AB_MERGE_C R7, RZ, R0, RZ ;  /* 0x00000000ff07723e */ /* 0x001fe200048060ff */
[----:B------:R-:W-:Y:S02]  /*e3b0*/  FMUL R3, R225, UR25 ;  /* 0x00000019e1037c20 */ /* 0x000fe40008400000 */
[----:B------:R-:W4:Y:S01]  /*e3c0*/  LDL.LU R225, [R1+0x40] ;  /* 0x0000400001e17983 */ /* 0x000f220000300800 */
[----:B------:R-:W-:Y:S02]  /*e3d0*/  F2FP.SATFINITE.E5M2.F32.PACK_AB_MERGE_C R13, RZ, R2, RZ ;  /* 0x00000002ff0d723e */ /* 0x000fe400048060ff */
[----:B-1----:R-:W-:Y:S01]  /*e3e0*/  F2FP.SATFINITE.E5M2.F32.PACK_AB_MERGE_C R5, RZ, R3, RZ ;  /* 0x00000003ff05723e */ /* 0x002fe200048060ff */
[----:B--2---:R-:W-:Y:S02]  /*e3f0*/  FMUL R0, R224, UR25 ;  /* 0x00000019e0007c20 */ /* 0x004fe40008400000 */
[----:B------:R-:W2:Y:S01]  /*e400*/  LDL.LU R224, [R1+0x44] ;  /* 0x0000440001e07983 */ /* 0x000ea20000300800 */
[----:B------:R-:W-:-:S03]  /*e410*/  FMUL R2, R226, UR25 ;  /* 0x00000019e2027c20 */ /* 0x000fc60008400000 */
[----:B------:R-:W2:Y:S01]  /*e420*/  LDL.LU R226, [R1+0x48] ;  /* 0x0000480001e27983 */ /* 0x000ea20000300800 */
[----:B------:R-:W-:-:S03]  /*e430*/  FMUL R3, R227, UR25 ;  /* 0x00000019e3037c20 */ /* 0x000fc60008400000 */
[----:B------:R-:W2:Y:S01]  /*e440*/  LDL.LU R227, [R1+0x4c] ;  /* 0x00004c0001e37983 */ /* 0x000ea20000300800 */
[C---:B------:R-:W-:Y:S02]  /*e450*/  ISETP.LT.OR P5, PT, R34.reuse, 0xca, !P1 ;  /* 0x000000ca2200780c */ /* 0x040fe40004fa1670 */
[C---:B------:R-:W-:Y:S01]  /*e460*/  ISETP.LT.OR P6, PT, R34.reuse, 0xd1, !P2 ;  /* 0x000000d12200780c */ /* 0x040fe200057c1670 */
[----:B------:R-:W2:Y:S01]  /*e470*/  LDL.LU R219, [R1+0x50] ;  /* 0x0000500001db7983 */ /* 0x000ea20000300800 */
[----:B------:R-:W-:-:S03]  /*e480*/  ISETP.LT.OR P4, PT, R34, 0xd1, !P1 ;  /* 0x000000d12200780c */ /* 0x000fc60004f81670 */
[----:B------:R-:W2:Y:S04]  /*e490*/  LDL.LU R218, [R1+0x54] ;  /* 0x0000540001da7983 */ /* 0x000ea80000300800 */
[----:B------:R-:W2:Y:S04]  /*e4a0*/  LDL.LU R220, [R1+0x58] ;  /* 0x0000580001dc7983 */ /* 0x000ea80000300800 */
[----:B------:R0:W-:Y:S01]  /*e4b0*/  @!P5 STG.E.U8 desc[UR22][R26.64+0xc9], R11 ;  /* 0x0000c90b1a00d986 */ /* 0x0001e2000c101116 */
[----:B------:R-:W-:-:S03]  /*e4c0*/  ISETP.LT.OR P5, PT, R34, 0xd2, !P2 ;  /* 0x000000d22200780c */ /* 0x000fc600057a1670 */
[----:B------:R1:W-:Y:S01]  /*e4d0*/  @!P6 STG.E.U8 desc[UR22][R24.64+0xd0], R9 ;  /* 0x0000d0091800e986 */ /* 0x0003e2000c101116 */
[----:B------:R-:W-:Y:S02]  /*e4e0*/  ISETP.LT.OR P6, PT, R34, 0xd2, !P1 ;  /* 0x000000d22200780c */ /* 0x000fe40004fc1670 */
[----:B0-----:R-:W-:-:S07]  /*e4f0*/  F2FP.SATFINITE.E5M2.F32.PACK_AB_MERGE_C R11, RZ, R2, RZ ;  /* 0x00000002ff0b723e */ /* 0x001fce00048060ff */
[----:B------:R0:W-:Y:S01]  /*e500*/  @!P5 STG.E.U8 desc[UR22][R24.64+0xd1], R7 ;  /* 0x0000d1071800d986 */ /* 0x0001e2000c101116 */
[C---:B------:R-:W-:Y:S02]  /*e510*/  ISETP.LT.OR P5, PT, R34.reuse, 0xda, !P2 ;  /* 0x000000da2200780c */ /* 0x040fe400057a1670 */
[----:B-1----:R-:W-:Y:S01]  /*e520*/  F2FP.SATFINITE.E5M2.F32.PACK_AB_MERGE_C R9, RZ, R0, RZ ;  /* 0x00000000ff09723e */ /* 0x002fe200048060ff */
[----:B------:R-:W-:Y:S01]  /*e530*/  @!P4 STG.E.U8 desc[UR22][R26.64+0xd0], R13 ;  /* 0x0000d00d1a00c986 */ /* 0x000fe2000c101116 */
[C---:B------:R-:W-:Y:S01]  /*e540*/  ISETP.LT.OR P4, PT, R34.reuse, 0xd9, !P2 ;  /* 0x000000d92200780c */ /* 0x040fe20005781670 */
[----:B------:R-:W-:Y:S01]  /*e550*/  FMUL R0, R221, UR25 ;  /* 0x00000019dd007c20 */ /* 0x000fe20008400000 */
[----:B------:R-:W-:Y:S01]  /*e560*/  FMUL R2, R223, UR25 ;  /* 0x00000019df027c20 */ /* 0x000fe20008400000 */
[----:B------:R1:W-:Y:S01]  /*e570*/  @!P6 STG.E.U8 desc[UR22][R26.64+0xd1], R5 ;  /* 0x0000d1051a00e986 */ /* 0x0003e2000c101116 */
[----:B------:R-:W-:-:S03]  /*e580*/  ISETP.LT.OR P6, PT, R34, 0xd9, !P1 ;  /* 0x000000d92200780c */ /* 0x000fc60004fc1670 */
[----:B------:R-:W2:Y:S04]  /*e590*/  LDL.LU R221, [R1+0x5c] ;  /* 0x00005c0001dd7983 */ /* 0x000ea80000300800 */
[----:B------:R-:W2:Y:S01]  /*e5a0*/  LDL.LU R223, [R1+0x60] ;  /* 0x0000600001df7983 */ /* 0x000ea20000300800 */
[----:B0-----:R-:W-:Y:S02]  /*e5b0*/  F2FP.SATFINITE.E5M2.F32.PACK_AB_MERGE_C R7, RZ, R3, RZ ;  /* 0x00000003ff07723e */ /* 0x001fe400048060ff */
[----:B-1----:R-:W-:Y:S01]  /*e5c0*/  F2FP.SATFINITE.E5M2.F32.PACK_AB_MERGE_C R5, RZ, R0, RZ ;  /* 0x00000000ff05723e */ /* 0x002fe200048060ff */
[----:B------:R0:W-:Y:S01]  /*e5d0*/  @!P4 STG.E.U8 desc[UR22][R24.64+0xd8], R9 ;  /* 0x0000d8091800c986 */ /* 0x0001e2000c101116 */
[----:B------:R-:W-:-:S03]  /*e5e0*/  F2FP.SATFINITE.E5M2.F32.PACK_AB_MERGE_C R13, RZ, R2, RZ ;  /* 0x00000002ff0d723e */ /* 0x000fc600048060ff */
[----:B------:R-:W-:Y:S04]  /*e5f0*/  @!P5 STG.E.U8 desc[UR22][R24.64+0xd9], R11 ;  /* 0x0000d90b1800d986 */ /* 0x000fe8000c101116 */
[----:B------:R1:W-:Y:S01]  /*e600*/  @!P6 STG.E.U8 desc[UR22][R26.64+0xd8], R7 ;  /* 0x0000d8071a00e986 */ /* 0x0003e2000c101116 */
[----:B---3--:R-:W-:-:S03]  /*e610*/  FMUL R3, R222, UR25 ;  /* 0x00000019de037c20 */ /* 0x008fc60008400000 */
[----:B------:R-:W3:Y:S01]  /*e620*/  LDL.LU R222, [R1+0x64] ;  /* 0x0000640001de7983 */ /* 0x000ee20000300800 */
[----:B----4-:R-:W-:Y:S01]  /*e630*/  FMUL R0, R225, UR25 ;  /* 0x00000019e1007c20 */ /* 0x010fe20008400000 */
[----:B0-----:R-:W-:Y:S02]  /*e640*/  F2FP.SATFINITE.E5M2.F32.PACK_AB_MERGE_C R9, RZ, R3, RZ ;  /* 0x00000003ff09723e */ /* 0x001fe400048060ff */
[----:B------:R-:W4:Y:S02]  /*e650*/  LDL.LU R225, [R1+0x68] ;  /* 0x0000680001e17983 */ /* 0x000f240000300800 */
        /* <DEDUP_REMOVED lines=8> */
[C---:B------:R-:W-:Y:S02]  /*e6e0*/  ISETP.LT.OR P4, PT, R34.reuse, 0xe1, !P2 ;  /* 0x000000e12200780c */ /* 0x040fe40005781670 */
[----:B------:R-:W-:-:S09]  /*e6f0*/  ISETP.LT.OR P6, PT, R34, 0xe2, !P2 ;  /* 0x000000e22200780c */ /* 0x000fd200057c1670 */
[----:B------:R0:W-:Y:S01]  /*e700*/  @!P5 STG.E.U8 desc[UR22][R26.64+0xd9], R5 ;  /* 0x0000d9051a00d986 */ /* 0x0001e2000c101116 */
[----:B------:R-:W-:-:S03]  /*e710*/  ISETP.LT.OR P5, PT, R34, 0xe2, !P1 ;  /* 0x000000e22200780c */ /* 0x000fc60004fa1670 */
[----:B------:R-:W-:Y:S01]  /*e720*/  @!P4 STG.E.U8 desc[UR22][R24.64+0xe0], R13 ;  /* 0x0000e00d1800c986 */ /* 0x000fe2000c101116 */
[----:B------:R-:W-:-:S03]  /*e730*/  ISETP.LT.OR P4, PT, R34, 0xe1, !P1 ;  /* 0x000000e12200780c */ /* 0x000fc60004f81670 */
[----:B------:R1:W-:Y:S01]  /*e740*/  @!P6 STG.E.U8 desc[UR22][R24.64+0xe1], R9 ;  /* 0x0000e1091800e986 */ /* 0x0003e2000c101116 */
[----:B------:R-:W-:Y:S02]  /*e750*/  ISETP.LT.OR P6, PT, R34, 0xe9, !P2 ;  /* 0x000000e92200780c */ /* 0x000fe400057c1670 */
[----:B------:R-:W-:Y:S02]  /*e760*/  F2FP.SATFINITE.E5M2.F32.PACK_AB_MERGE_C R11, RZ, R2, RZ ;  /* 0x00000002ff0b723e */ /* 0x000fe400048060ff */
[----:B0-----:R-:W-:-:S03]  /*e770*/  F2FP.SATFINITE.E5M2.F32.PACK_AB_MERGE_C R5, RZ, R3, RZ ;  /* 0x00000003ff05723e */ /* 0x001fc600048060ff */
[----:B------:R-:W-:Y:S01]  /*e780*/  @!P5 STG.E.U8 desc[UR22][R26.64+0xe1], R11 ;  /* 0x0000e10b1a00d986 */ /* 0x000fe2000c101116 */
[----:B------:R-:W-:-:S03]  /*e790*/  ISETP.LT.OR P5, PT, R34, 0xea, !P2 ;  /* 0x000000ea2200780c */ /* 0x000fc600057a1670 */
[----:B------:R0:W-:Y:S01]  /*e7a0*/  @!P4 STG.E.U8 desc[UR22][R26.64+0xe0], R7 ;  /* 0x0000e0071a00c986 */ /* 0x0001e2000c101116 */
[----:B------:R-:W-:-:S03]  /*e7b0*/  ISETP.LT.OR P4, PT, R34, 0xe9, !P1 ;  /* 0x000000e92200780c */ /* 0x000fc60004f81670 */
[----:B------:R0:W-:Y:S01]  /*e7c0*/  @!P6 STG.E.U8 desc[UR22][R24.64+0xe8], R5 ;  /* 0x0000e8051800e986 */ /* 0x0001e2000c101116 */
[----:B------:R-:W-:Y:S01]  /*e7d0*/  ISETP.LT.OR P6, PT, R34, 0xea, !P1 ;  /* 0x000000ea2200780c */ /* 0x000fe20004fc1670 */
[----:B------:R-:W-:Y:S01]  /*e7e0*/  FMUL R2, R219, UR25 ;  /* 0x00000019db027c20 */ /* 0x000fe20008400000 */
[----:B------:R-:W-:Y:S01]  /*e7f0*/  FMUL R3, R218, UR25 ;  /* 0x00000019da037c20 */ /* 0x000fe20008400000 */
[----:B-1----:R-:W-:-:S03]  /*e800*/  F2FP.SATFINITE.E5M2.F32.PACK_AB_MERGE_C R9, RZ, R0, RZ ;  /* 0x00000000ff09723e */ /* 0x002fc600048060ff */
[----:B------:R-:W-:Y:S02]  /*e810*/  F2FP.SATFINITE.E5M2.F32.PACK_AB_MERGE_C R13, RZ, R2, RZ ;  /* 0x00000002ff0d723e */ /* 0x000fe400048060ff */
[----:B0-----:R-:W-:Y:S01]  /*e820*/  F2FP.SATFINITE.E5M2.F32.PACK_AB_MERGE_C R7, RZ, R3, RZ ;  /* 0x00000003ff07723e */ /* 0x001fe200048060ff */
[----:B------:R0:W-:Y:S01]  /*e830*/  @!P5 STG.E.U8 desc[UR22][R24.64+0xe9], R9 ;  /* 0x0000e9091800d986 */ /* 0x0001e2000c101116 */
[----:B------:R-:W-:-:S03]  /*e840*/  ISETP.LT.OR P5, PT, R34, 0xf2, !P2 ;  /* 0x000000f22200780c */ /* 0x000fc600057a1670 */
[----:B------:R-:W-:Y:S01]  /*e850*/  @!P4 STG.E.U8 desc[UR22][R26.64+0xe8], R13 ;  /* 0x0000e80d1a00c986 */ /* 0x000fe2000c101116 */
[----:B------:R-:W-:-:S03]  /*e860*/  ISETP.LT.OR P4, PT, R34, 0xf1, !P2 ;  /* 0x000000f12200780c */ /* 0x000fc60005781670 */
[----:B------:R1:W-:Y:S01]  /*e870*/  @!P6 STG.E.U8 desc[UR22][R26.64+0xe9], R7 ;  /* 0x0000e9071a00e986 */ /* 0x0003e2000c101116 */
[----:B------:R-:W-:Y:S01]  /*e880*/  ISETP.LT.OR P6, PT, R34, 0xf1, !P1 ;  /* 0x000000f12200780c */ /* 0x000fe20004fc1670 */
[----:B------:R-:W-:Y:S01]  /*e890*/  FMUL R0, R220, UR25 ;  /* 0x00000019dc007c20 */ /* 0x000fe20008400000 */
[----:B------:R-:W-:Y:S01]  /*e8a0*/  FMUL R2, R221, UR25 ;  /* 0x00000019dd027c20 */ /* 0x000fe20008400000 */
[----:B------:R-:W-:-:S03]  /*e8b0*/  FMUL R3, R223, UR25 ;  /* 0x00000019df037c20 */ /* 0x000fc60008400000 */
[----:B------:R-:W-:Y:S02]  /*e8c0*/  F2FP.SATFINITE.E5M2.F32.PACK_AB_MERGE_C R5, RZ, R0, RZ ;  /* 0x00000000ff05723e */ /* 0x000fe400048060ff */
[----:B------:R-:W-:Y:S02]  /*e8d0*/  F2FP.SATFINITE.E5M2.F32.PACK_AB_MERGE_C R11, RZ, R2, RZ ;  /* 0x00000002ff0b723e */ /* 0x000fe400048060ff */
[----:B0-----:R-:W-:Y:S01]  /*e8e0*/  F2FP.SATFINITE.E5M2.F32.PACK_AB_MERGE_C R9, RZ, R3, RZ ;  /* 0x00000003ff09723e */ /* 0x001fe200048060ff */
[----:B------:R-:W-:Y:S01]  /*e8f0*/  @!P4 STG.E.U8 desc[UR22][R24.64+0xf0], R5 ;  /* 0x0000f0051800c986 */ /* 0x000fe2000c101116 */
[----:B------:R-:W-:-:S03]  /*e900*/  ISETP.LT.OR P4, PT, R34, 0xf2, !P1 ;  /* 0x000000f22200780c */ /* 0x000fc60004f81670 */
[----:B------:R0:W-:Y:S01]  /*e910*/  @!P5 STG.E.U8 desc[UR22][R24.64+0xf1], R11 ;  /* 0x0000f10b1800d986 */ /* 0x0001e2000c101116 */
[C---:B------:R-:W-:Y:S02]  /*e920*/  ISETP.LT.OR P5, PT, R34.reuse, 0xf9, !P2 ;  /* 0x000000f92200780c */ /* 0x040fe400057a1670 */
[C---:B------:R-:W-:Y:S01]  /*e930*/  ISETP.LT.OR P2, PT, R34.reuse, 0xfa, !P2 ;  /* 0x000000fa2200780c */ /* 0x040fe20005741670 */
[----:B------:R0:W-:Y:S01]  /*e940*/  @!P6 STG.E.U8 desc[UR22][R26.64+0xf0], R9 ;  /* 0x0000f0091a00e986 */ /* 0x0001e2000c101116 */
[C---:B------:R-:W-:Y:S02]  /*e950*/  ISETP.LT.OR P6, PT, R34.reuse, 0xf9, !P1 ;  /* 0x000000f92200780c */ /* 0x040fe40004fc1670 */
[----:B------:R-:W-:Y:S01]  /*e960*/  ISETP.LT.OR P1, PT, R34, 0xfa, !P1 ;  /* 0x000000fa2200780c */ /* 0x000fe20004f21670 */
[----:B---3--:R-:W-:Y:S01]  /*e970*/  FMUL R0, R222, UR25 ;  /* 0x00000019de007c20 */ /* 0x008fe20008400000 */
[----:B----4-:R-:W-:-:S04]  /*e980*/  FMUL R2, R225, UR25 ;  /* 0x00000019e1027c20 */ /* 0x010fc80008400000 */
[----:B-1----:R-:W-:Y:S01]  /*e990*/  F2FP.SATFINITE.E5M2.F32.PACK_AB_MERGE_C R7, RZ, R0, RZ ;  /* 0x00000000ff07723e */ /* 0x002fe200048060ff */
[----:B--2---:R-:W-:Y:S01]  /*e9a0*/  FMUL R3, R224, UR25 ;  /* 0x00000019e0037c20 */ /* 0x004fe20008400000 */
[----:B------:R-:W-:Y:S01]  /*e9b0*/  FMUL R4, R226, UR25 ;  /* 0x00000019e2047c20 */ /* 0x000fe20008400000 */
[----:B0-----:R-:W-:-:S03]  /*e9c0*/  F2FP.SATFINITE.E5M2.F32.PACK_AB_MERGE_C R11, RZ, R2, RZ ;  /* 0x00000002ff0b723e */ /* 0x001fc600048060ff */
[----:B------:R-:W-:Y:S01]  /*e9d0*/  F2FP.SATFINITE.E5M2.F32.PACK_AB_MERGE_C R3, RZ, R3, RZ ;  /* 0x00000003ff03723e */ /* 0x000fe200048060ff */
[----:B------:R-:W-:Y:S01]  /*e9e0*/  FMUL R5, R227, UR25 ;  /* 0x00000019e3057c20 */ /* 0x000fe20008400000 */
[----:B------:R-:W-:Y:S01]  /*e9f0*/  F2FP.SATFINITE.E5M2.F32.PACK_AB_MERGE_C R9, RZ, R4, RZ ;  /* 0x00000004ff09723e */ /* 0x000fe200048060ff */
[----:B------:R0:W-:Y:S03]  /*ea00*/  @!P4 STG.E.U8 desc[UR22][R26.64+0xf1], R7 ;  /* 0x0000f1071a00c986 */ /* 0x0001e6000c101116 */
[----:B------:R-:W-:Y:S01]  /*ea10*/  F2FP.SATFINITE.E5M2.F32.PACK_AB_MERGE_C R5, RZ, R5, RZ ;  /* 0x00000005ff05723e */ /* 0x000fe200048060ff */
[----:B------:R0:W-:Y:S04]  /*ea20*/  @!P5 STG.E.U8 desc[UR22][R24.64+0xf8], R11 ;  /* 0x0000f80b1800d986 */ /* 0x0001e8000c101116 */
[----:B------:R0:W-:Y:S04]  /*ea30*/  @!P2 STG.E.U8 desc[UR22][R24.64+0xf9], R3 ;  /* 0x0000f9031800a986 */ /* 0x0001e8000c101116 */
[----:B------:R0:W-:Y:S04]  /*ea40*/  @!P6 STG.E.U8 desc[UR22][R26.64+0xf8], R9 ;  /* 0x0000f8091a00e986 */ /* 0x0001e8000c101116 */
[----:B------:R0:W-:Y:S02]  /*ea50*/  @!P1 STG.E.U8 desc[UR22][R26.64+0xf9], R5 ;  /* 0x0000f9051a009986 */ /* 0x0001e4000c101116 */
.L_x_298:
[----:B------:R-:W-:Y:S05]  /*ea60*/  BSYNC B0 ;  /* 0x0000000000007941 */ /* 0x000fea0003800000 */
.L_x_40:
[----:B------:R-:W2:Y:S01]  /*ea70*/  LDL.LU R22, [R1+0x80] ;  /* 0x0000800001167983 */ /* 0x000ea20000300800 */
[----:B0-----:R-:W-:Y:S01]  /*ea80*/  IMAD.U32 R3, RZ, RZ, UR18 ;  /* 0x00000012ff037e24 */ /* 0x001fe2000f8e00ff */
[----:B------:R-:W-:Y:S02]  /*ea90*/  ULDC.64 UR6, c[0x0][0x650] ;  /* 0x0001940000067ab9 */ /* 0x000fe40000000a00 */
[----:B------:R-:W3:Y:S01]  /*eaa0*/  LDL.LU R19, [R1+0x84] ;  /* 0x0000840001137983 */ /* 0x000ee20000300800 */
[----:B-----5:R-:W-:Y:S01]  /*eab0*/  IMAD.U32 R0, RZ, RZ, UR20 ;  /* 0x00000014ff007e24 */ /* 0x020fe2000f8e00ff */
[----:B------:R0:W-:Y:S01]  /*eac0*/  SYNCS.ARRIVE.TRANS64.A1T0 RZ, [R3+UR29], RZ ;  /* 0x000000ff03ff79a7 */ /* 0x0001e2000810001d */
[----:B------:R-:W-:Y:S02]  /*ead0*/  IMAD.U32 R2, RZ, RZ, UR20 ;  /* 0x00000014ff027e24 */ /* 0x000fe4000f8e00ff */
[----:B------:R-:W-:Y:S02]  /*eae0*/  IMAD.MOV.U32 R4, RZ, RZ, -0x1 ;  /* 0xffffffffff047424 */ /* 0x000fe400078e00ff */
[----:B0-----:R-:W-:Y:S01]  /*eaf0*/  IMAD.U32 R3, RZ, RZ, UR15 ;  /* 0x0000000fff037e24 */ /* 0x001fe2000f8e00ff */
[----:B---3--:R-:W-:-:S02]  /*eb00*/  LEA R19, P1, R0, R19, 0x1 ;  /* 0x0000001300137211 */ /* 0x008fc400078208ff */
[----:B------:R-:W-:Y:S02]  /*eb10*/  PRMT R0, RZ, 0x7610, R0 ;  /* 0x00007610ff007816 */ /* 0x000fe40000000000 */
[----:B--2---:R-:W-:Y:S01]  /*eb20*/  LEA.HI.X R22, R2, R22, R3, 0x1, P1 ;  /* 0x0000001602167211 */ /* 0x004fe200008f0c03 */
[----:B------:R-:W-:Y:S01]  /*eb30*/  IMAD.MOV.U32 R2, RZ, RZ, -0x1 ;  /* 0xffffffffff027424 */ /* 0x000fe200078e00ff */
[----:B------:R0:W-:Y:S01]  /*eb40*/  STL [R1+0x84], R19 ;  /* 0x0000841301007387 */ /* 0x0001e20000100800 */
[----:B------:R-:W-:Y:S01]  /*eb50*/  IMAD.MOV.U32 R3, RZ, RZ, -0x1 ;  /* 0xffffffffff037424 */ /* 0x000fe200078e00ff */
[----:B------:R-:W-:Y:S02]  /*eb60*/  ISETP.GE.U32.AND P1, PT, R19, UR6, PT ;  /* 0x0000000613007c0c */ /* 0x000fe4000bf26070 */
[----:B------:R0:W-:Y:S02]  /*eb70*/  STL [R1+0x80], R22 ;  /* 0x0000801601007387 */ /* 0x0001e40000100800 */
[----:B------:R-:W-:-:S02]  /*eb80*/  ISETP.GE.U32.AND.EX P1, PT, R22, UR7, PT, P1 ;  /* 0x0000000716007c0c */ /* 0x000fc4000bf26110 */
[----:B------:R0:W-:Y:S04]  /*eb90*/  STL [R1+0x88], R4 ;  /* 0x0000880401007387 */ /* 0x0001e80000100800 */
[----:B------:R0:W-:Y:S04]  /*eba0*/  STL [R1+0x78], R2 ;  /* 0x0000780201007387 */ /* 0x0001e80000100800 */
[----:B------:R0:W-:Y:S03]  /*ebb0*/  STL [R1+0x8c], R3 ;  /* 0x00008c0301007387 */ /* 0x0001e60000100800 */
[----:B------:R-:W-:Y:S05]  /*ebc0*/  @P1 BRA `(.L_x_299) ;  /* 0x0000000400741947 */ /* 0x000fea0003800000 */
[----:B------:R-:W2:Y:S01]  /*ebd0*/  S2R R14, SR_CTAID.X ;  /* 0x00000000000e7919 */ /* 0x000ea20000002500 */
[----:B------:R-:W3:Y:S01]  /*ebe0*/  LDC.64 R8, c[0x0][0x628] ;  /* 0x00018a00ff087b82 */ /* 0x000ee20000000a00 */
[----:B------:R-:W-:Y:S01]  /*ebf0*/  ULDC UR6, c[0x0][0x150] ;  /* 0x0000540000067ab9 */ /* 0x000fe20000000800 */
[----:B------:R-:W-:Y:S01]  /*ec00*/  IMAD.MOV.U32 R6, RZ, RZ, R19 ;  /* 0x000000ffff067224 */ /* 0x000fe200078e0013 */
[----:B------:R-:W0:Y:S01]  /*ec10*/  S2R R16, SR_CTAID.Y ;  /* 0x0000000000107919 */ /* 0x000e220000002600 */
[----:B------:R-:W-:-:S04]  /*ec20*/  IMAD.MOV.U32 R7, RZ, RZ, R22 ;  /* 0x000000ffff077224 */ /* 0x000fc800078e0016 */
[----:B------:R-:W0:Y:S08]  /*ec30*/  LDC R17, c[0x0][0x144] ;  /* 0x00005100ff117b82 */ /* 0x000e300000000800 */
[----:B------:R-:W0:Y:S08]  /*ec40*/  LDC R10, c[0x0][0x630] ;  /* 0x00018c00ff0a7b82 */ /* 0x000e300000000800 */
[----:B------:R-:W0:Y:S01]  /*ec50*/  LDC.64 R12, c[0x0][0x620] ;  /* 0x00018800ff0c7b82 */ /* 0x000e220000000a00 */
[----:B---3--:R-:W-:-:S04]  /*ec60*/  ISETP.NE.U32.AND P1, PT, R8, RZ, PT ;  /* 0x000000ff0800720c */ /* 0x008fc80003f25070 */
[----:B------:R-:W-:Y:S02]  /*ec70*/  ISETP.NE.AND.EX P1, PT, R9, RZ, PT, P1 ;  /* 0x000000ff0900720c */ /* 0x000fe40003f25310 */
[----:B--2---:R-:W-:-:S05]  /*ec80*/  I2FP.F32.U32 R0, R14 ;  /* 0x0000000e00007245 */ /* 0x004fca0000201000 */
[----:B------:R-:W-:-:S04]  /*ec90*/  FMUL R0, R0, UR6 ;  /* 0x0000000600007c20 */ /* 0x000fc80008400000 */
[----:B------:R2:W3:Y:S02]  /*eca0*/  F2I.U32.TRUNC.NTZ R15, R0 ;  /* 0x00000000000f7305 */ /* 0x0004e4000020f000 */
[----:B------:R-:W-:Y:S05]  /*ecb0*/  @!P1 BRA `(.L_x_300) ;  /* 0x0000000000289947 */ /* 0x000fea0003800000 */
[----:B--2---:R-:W2:Y:S02]  /*ecc0*/  LDC R0, c[0x0][0x634] ;  /* 0x00018d00ff007b82 */ /* 0x004ea40000000800 */
[----:B--2---:R-:W-:-:S05]  /*ecd0*/  IADD3 R7, P1, R19, R0, RZ ;  /* 0x0000000013077210 */ /* 0x004fca0007f3e0ff */
[----:B------:R-:W-:-:S04]  /*ece0*/  IMAD.X R11, RZ, RZ, R22, P1 ;  /* 0x000000ffff0b7224 */ /* 0x000fc800008e0616 */
[----:B0-----:R-:W-:-:S04]  /*ecf0*/  IMAD.WIDE.U32 R2, R11, R8, RZ ;  /* 0x000000080b027225 */ /* 0x001fc800078e00ff */
[----:B------:R-:W-:-:S04]  /*ed00*/  IMAD.WIDE.U32 R4, P1, R7, R9, R2 ;  /* 0x0000000907047225 */ /* 0x000fc80007820002 */
[----:B------:R-:W-:-:S04]  /*ed10*/  IMAD.WIDE.U32 R2, R7, R8, RZ ;  /* 0x0000000807027225 */ /* 0x000fc800078e00ff */
[----:B------:R-:W-:Y:S01]  /*ed20*/  IMAD.X R7, RZ, RZ, RZ, P1 ;  /* 0x000000ffff077224 */ /* 0x000fe200008e06ff */
[----:B------:R-:W-:Y:S01]  /*ed30*/  IADD3 RZ, P1, R3, R4, RZ ;  /* 0x0000000403ff7210 */ /* 0x000fe20007f3e0ff */
[----:B------:R-:W-:-:S04]  /*ed40*/  IMAD.MOV.U32 R6, RZ, RZ, R5 ;  /* 0x000000ffff067224 */ /* 0x000fc800078e0005 */
[----:B------:R-:W-:-:S08]  /*ed50*/  IMAD.WIDE.U32.X R6, R11, R9, R6, P1 ;  /* 0x000000090b067225 */ /* 0x000fd000008e0406 */
.L_x_300:
[-CC-:B0-----:R-:W-:Y:S01]  /*ed60*/  SHF.R.U64 R11, R6, R10.reuse, R7.reuse ;  /* 0x0000000a060b7219 */ /* 0x181fe20000001207 */
[----:B------:R-:W0:Y:S01]  /*ed70*/  LDC.64 R20, c[0x0][0x640] ;  /* 0x00019000ff147b82 */ /* 0x000e220000000a00 */
[----:B--2---:R-:W-:Y:S01]  /*ed80*/  SHF.R.U32.HI R0, RZ, R10, R7 ;  /* 0x0000000aff007219 */ /* 0x004fe20000011607 */
[----:B------:R-:W-:Y:S01]  /*ed90*/  IMAD.MOV.U32 R2, RZ, RZ, R19 ;  /* 0x000000ffff027224 */ /* 0x000fe200078e0013 */
[----:B------:R-:W-:Y:S01]  /*eda0*/  IADD3 R5, P1, RZ, -R11, RZ ;  /* 0x8000000bff057210 */ /* 0x000fe20007f3e0ff */
[----:B---3--:R-:W-:Y:S01]  /*edb0*/  IMAD.MOV R15, RZ, RZ, -R15 ;  /* 0x000000ffff0f7224 */ /* 0x008fe200078e0a0f */
[----:B------:R-:W-:Y:S01]  /*edc0*/  ULDC UR6, c[0x0][0x154] ;  /* 0x0000550000067ab9 */ /* 0x000fe20000000800 */
[----:B------:R-:W-:Y:S02]  /*edd0*/  IMAD.MOV.U32 R7, RZ, RZ, 0x1 ;  /* 0x00000001ff077424 */ /* 0x000fe400078e00ff */
[----:B------:R-:W2:Y:S01]  /*ede0*/  LDC R4, c[0x0][0x618] ;  /* 0x00018600ff047b82 */ /* 0x000ea20000000800 */
[----:B------:R-:W-:-:S02]  /*edf0*/  IMAD.X R3, RZ, RZ, ~R0, P1 ;  /* 0x000000ffff037224 */ /* 0x000fc400008e0e00 */
[----:B------:R-:W-:Y:S02]  /*ee00*/  IMAD R17, R17, R15, R14 ;  /* 0x0000000f11117224 */ /* 0x000fe400078e020e */
[-C--:B------:R-:W-:Y:S02]  /*ee10*/  IMAD R0, R3, R12.reuse, RZ ;  /* 0x0000000c03007224 */ /* 0x080fe400078e02ff */
[----:B------:R-:W-:Y:S01]  /*ee20*/  IMAD.MOV.U32 R3, RZ, RZ, R22 ;  /* 0x000000ffff037224 */ /* 0x000fe200078e0016 */
[----:B------:R-:W3:Y:S01]  /*ee30*/  LDC R6, c[0x0][0x608] ;  /* 0x00018200ff067b82 */ /* 0x000ee20000000800 */
[----:B------:R-:W-:-:S04]  /*ee40*/  IMAD.WIDE.U32 R2, R5, R12, R2 ;  /* 0x0000000c05027225 */ /* 0x000fc800078e0002 */
[----:B------:R-:W-:-:S03]  /*ee50*/  IMAD R5, R5, R13, R0 ;  /* 0x0000000d05057224 */ /* 0x000fc600078e0200 */
[----:B------:R-:W5:Y:S01]  /*ee60*/  LDC R18, c[0x0][0x658] ;  /* 0x00019600ff127b82 */ /* 0x000f620000000800 */
[----:B------:R-:W-:Y:S01]  /*ee70*/  I2FP.F32.U32 R0, R16 ;  /* 0x0000001000007245 */ /* 0x000fe20000201000 */
[----:B------:R-:W-:Y:S01]  /*ee80*/  IMAD.IADD R3, R3, 0x1, R5 ;  /* 0x0000000103037824 */ /* 0x000fe200078e0205 */
[----:B0-----:R-:W-:Y:S01]  /*ee90*/  ISETP.NE.U32.AND P1, PT, R20, RZ, PT ;  /* 0x000000ff1400720c */ /* 0x001fe20003f25070 */
[----:B------:R-:W-:Y:S02]  /*eea0*/  IMAD.MOV.U32 R5, RZ, RZ, -0x1 ;  /* 0xffffffffff057424 */ /* 0x000fe400078e00ff */
[----:B------:R-:W-:Y:S02]  /*eeb0*/  FMUL R0, R0, UR6 ;  /* 0x0000000600007c20 */ /* 0x000fe40008400000 */
[----:B------:R-:W0:Y:S01]  /*eec0*/  LDC R15, c[0x0][0x148] ;  /* 0x00005200ff0f7b82 */ /* 0x000e220000000800 */
[----:B--2---:R-:W-:Y:S01]  /*eed0*/  SHF.R.U64 R10, R2, R4, R3 ;  /* 0x00000004020a7219 */ /* 0x004fe20000001203 */
[----:B------:R2:W0:Y:S01]  /*eee0*/  F2I.U32.TRUNC.NTZ R13, R0 ;  /* 0x00000000000d7305 */ /* 0x000422000020f000 */
[----:B------:R-:W-:-:S02]  /*eef0*/  ISETP.NE.AND.EX P1, PT, R21, RZ, PT, P1 ;  /* 0x000000ff1500720c */ /* 0x000fc40003f25310 */
[----:B------:R-:W-:-:S03]  /*ef00*/  SHF.R.U32.HI R3, RZ, R4, R3 ;  /* 0x00000004ff037219 */ /* 0x000fc60000011603 */
[----:B------:R-:W0:Y:S01]  /*ef10*/  LDC R14, c[0x0][0x600] ;  /* 0x00018000ff0e7b82 */ /* 0x000e220000000800 */
[-CC-:B---3--:R-:W-:Y:S02]  /*ef20*/  SHF.R.U64 R8, R10, R6.reuse, R3.reuse ;  /* 0x000000060a087219 */ /* 0x188fe40000001203 */
[----:B------:R-:W-:-:S05]  /*ef30*/  SHF.R.U32.HI R3, RZ, R6, R3 ;  /* 0x00000006ff037219 */ /* 0x000fca0000011603 */
[----:B------:R-:W3:Y:S01]  /*ef40*/  LDC R22, c[0x0][0x648] ;  /* 0x00019200ff167b82 */ /* 0x000ee20000000800 */
[-CC-:B-----5:R-:W-:Y:S02]  /*ef50*/  SHF.R.U64 R12, R8, R18.reuse, R3.reuse ;  /* 0x00000012080c7219 */ /* 0x1a0fe40000001203 */
[-C--:B------:R-:W-:Y:S02]  /*ef60*/  SHF.L.U32 R5, R5, R18.reuse, RZ ;  /* 0x0000001205057219 */ /* 0x080fe400000006ff */
[-C--:B------:R-:W-:Y:S01]  /*ef70*/  SHF.R.U32.HI R3, RZ, R18.reuse, R3 ;  /* 0x00000012ff037219 */ /* 0x080fe20000011603 */
[----:B------:R-:W-:Y:S01]  /*ef80*/  IMAD.MOV.U32 R2, RZ, RZ, R12 ;  /* 0x000000ffff027224 */ /* 0x000fe200078e000c */
[----:B------:R-:W-:Y:S01]  /*ef90*/  SHF.L.U32 R18, R7, R18, RZ ;  /* 0x0000001207127219 */ /* 0x000fe200000006ff */
[----:B------:R-:W0:Y:S01]  /*efa0*/  LDC R23, c[0x0][0x638] ;  /* 0x00018e00ff177b82 */ /* 0x000e220000000800 */
[----:B------:R-:W-:-:S07]  /*efb0*/  LOP3.LUT R19, RZ, R5, RZ, 0x33, !PT ;  /* 0x00000005ff137212 */ /* 0x000fce00078e33ff */
[----:B------:R-:W0:Y:S01]  /*efc0*/  LDC R24, c[0x0][0x610] ;  /* 0x00018400ff187b82 */ /* 0x000e220000000800 */
[----:B--2---:R-:W-:Y:S05]  /*efd0*/  @!P1 BRA `(.L_x_301) ;  /* 0x0000000000289947 */ /* 0x004fea0003800000 */
[----:B------:R-:W2:Y:S02]  /*efe0*/  LDC R7, c[0x0][0x64c] ;  /* 0x00019300ff077b82 */ /* 0x000ea40000000800 */
[----:B--2---:R-:W-:-:S05]  /*eff0*/  IADD3 R7, P1, R12, R7, RZ ;  /* 0x000000070c077210 */ /* 0x004fca0007f3e0ff */
        /* <DEDUP_REMOVED lines=8> */
.L_x_301:
[----:B---3--:R-:W-:Y:S01]  /*f080*/  SHF.R.U64 R0, R2, R22, R3 ;  /* 0x0000001602007219 */ /* 0x008fe20000001203 */
[----:B0-----:R-:W-:Y:S01]  /*f090*/  VIADD R7, R14, 0xffffffff ;  /* 0xffffffff0e077836 */ /* 0x001fe20000000000 */
[----:B------:R-:W-:Y:S01]  /*f0a0*/  LOP3.LUT R5, R8, R19, RZ, 0xc0, !PT ;  /* 0x0000001308057212 */ /* 0x000fe200078ec0ff */
[----:B------:R-:W-:Y:S02]  /*f0b0*/  IMAD.MOV R13, RZ, RZ, -R13 ;  /* 0x000000ffff0d7224 */ /* 0x000fe400078e0a0d */
[----:B------:R-:W-:Y:S02]  /*f0c0*/  IMAD.MOV R3, RZ, RZ, -R0 ;  /* 0x000000ffff037224 */ /* 0x000fe400078e0a00 */
[----:B------:R-:W-:Y:S01]  /*f0d0*/  IMAD R2, R18, R0, R5 ;  /* 0x0000000012027224 */ /* 0x000fe200078e0205 */
[----:B------:R-:W-:Y:S01]  /*f0e0*/  LOP3.LUT R5, R10, R7, RZ, 0xc0, !PT ;  /* 0x000000070a057212 */ /* 0x000fe200078ec0ff */
[----:B------:R-:W-:Y:S02]  /*f0f0*/  @P3 IMAD R17, R15, R13, R16 ;  /* 0x0000000d0f113224 */ /* 0x000fe400078e0210 */
[----:B------:R-:W-:-:S02]  /*f100*/  IMAD R0, R3, R23, R12 ;  /* 0x0000001703007224 */ /* 0x000fc400078e020c */
[----:B------:R-:W-:Y:S02]  /*f110*/  IMAD.MOV.U32 R4, RZ, RZ, 0x1 ;  /* 0x00000001ff047424 */ /* 0x000fe400078e00ff */
[----:B------:R-:W-:Y:S02]  /*f120*/  IMAD R2, R2, R24, R17 ;  /* 0x0000001802027224 */ /* 0x000fe400078e0211 */
[----:B------:R-:W-:Y:S01]  /*f130*/  IMAD R3, R0, R14, R5 ;  /* 0x0000000e00037224 */ /* 0x000fe200078e0205 */
[----:B------:R-:W-:-:S04]  /*f140*/  PRMT R0, R4, 0x7610, R0 ;  /* 0x0000761004007816 */ /* 0x000fc80000000000 */
[----:B------:R-:W-:Y:S02]  /*f150*/  SEL R4, R3, R2, !P3 ;  /* 0x0000000203047207 */ /* 0x000fe40005800000 */
[----:B------:R-:W-:-:S03]  /*f160*/  SEL R2, R2, R3, !P3 ;  /* 0x0000000302027207 */ /* 0x000fc60005800000 */
[----:B------:R2:W-:Y:S04]  /*f170*/  STL [R1+0x8c], R4 ;  /* 0x00008c0401007387 */ /* 0x0005e80000100800 */
[----:B------:R2:W-:Y:S04]  /*f180*/  STL [R1+0x78], R11 ;  /* 0x0000780b01007387 */ /* 0x0005e80000100800 */
[----:B------:R2:W-:Y:S02]  /*f190*/  STL [R1+0x88], R2 ;  /* 0x0000880201007387 */ /* 0x0005e40000100800 */
.L_x_299:
[----:B------:R-:W-:Y:S01]  /*f1a0*/  LOP3.LUT P1, RZ, R0, 0xff, RZ, 0xc0, !PT ;  /* 0x000000ff00ff7812 */ /* 0x000fe2000782c0ff */
[----:B------:R-:W-:-:S12]  /*f1b0*/  ULOP3.LUT UR30, UR30, 0x1, URZ, 0x3c, !UPT ;  /* 0x000000011e1e7892 */ /* 0x000fd8000f8e3c3f */
[----:B------:R-:W-:Y:S05]  /*f1c0*/  @P1 BRA `(.L_x_302) ;  /* 0xffffff2400f01947 */ /* 0x000fea000383ffff */
[----:B------:R-:W-:Y:S05]  /*f1d0*/  EXIT ;  /* 0x000000000000794d */ /* 0x000fea0003800000 */
.L_x_18:
[----:B------:R-:W-:-:S08]  /*f1e0*/  ISETP.NE.AND P0, PT, RZ, UR6, PT ;  /* 0x00000006ff007c0c */ /* 0x000fd0000bf05270 */
[----:B0123--:R-:W0:-:S00]  /*f1f0*/  USETMAXREG.DEALLOC.CTAPOOL 0x28 ;  /* 0x00000028000079c8 */ /* 0x00fe0000080e0500 */
[----:B------:R-:W-:Y:S05]  /*f200*/  @P0 EXIT ;  /* 0x000000000000094d */ /* 0x000fea0003800000 */
[----:B0-----:R-:W-:Y:S01]  /*f210*/  LOP3.LUT P0, RZ, R0, 0xff, RZ, 0xc0, !PT ;  /* 0x000000ff00ff7812 */ /* 0x001fe2000780c0ff */
[----:B------:R-:W-:Y:S02]  /*f220*/  IMAD.MOV.U32 R0, RZ, RZ, 0x1 ;  /* 0x00000001ff007424 */ /* 0x000fe400078e00ff */
[----:B------:R-:W-:-:S10]  /*f230*/  IMAD.MOV.U32 R8, RZ, RZ, RZ ;  /* 0x000000ffff087224 */ /* 0x000fd400078e00ff */
[----:B------:R-:W-:Y:S05]  /*f240*/  @!P0 BRA `(.L_x_303) ;  /* 0x0000000c00608947 */ /* 0x000fea0003800000 */
[----:B------:R-:W0:Y:S01]  /*f250*/  S2UR UR8, SR_CgaCtaId ;  /* 0x00000000000879c3 */ /* 0x000e220000008800 */
[----:B------:R-:W-:Y:S01]  /*f260*/  LOP3.LUT P0, RZ, R2, 0x1f, RZ, 0xc0, !PT ;  /* 0x0000001f02ff7812 */ /* 0x000fe2000780c0ff */
[----:B------:R-:W-:Y:S01]  /*f270*/  ULDC UR5, c[0x0][0x658] ;  /* 0x0001960000057ab9 */ /* 0x000fe20000000800 */
[----:B------:R-:W-:Y:S01]  /*f280*/  UMOV UR6, 0xffffffff ;  /* 0xffffffff00067882 */ /* 0x000fe20000000000 */
[----:B------:R-:W-:Y:S01]  /*f290*/  BSSY B0, `(.L_x_303) ;  /* 0x00000d3000007945 */ /* 0x000fe20003800000 */
[----:B------:R-:W-:Y:S01]  /*f2a0*/  USHF.L.U32 UR6, UR6, UR5, URZ ;  /* 0x0000000506067299 */ /* 0x000fe2000800063f */
[C---:B------:R-:W-:Y:S01]  /*f2b0*/  ISETP.NE.AND P2, PT, R3.reuse, RZ, PT ;  /* 0x000000ff0300720c */ /* 0x040fe20003f45270 */
[----:B------:R-:W-:Y:S01]  /*f2c0*/  IMAD.MOV.U32 R10, RZ, RZ, 0x1 ;  /* 0x00000001ff0a7424 */ /* 0x000fe200078e00ff */
[----:B------:R-:W-:Y:S01]  /*f2d0*/  ISETP.NE.OR P0, PT, R3, RZ, !P0 ;  /* 0x000000ff0300720c */ /* 0x000fe20004705670 */
[----:B------:R-:W-:Y:S01]  /*f2e0*/  IMAD.MOV.U32 R0, RZ, RZ, 0x1 ;  /* 0x00000001ff007424 */ /* 0x000fe200078e00ff */
[----:B------:R-:W-:Y:S01]  /*f2f0*/  ULDC UR4, c[0x0][0x600] ;  /* 0x0001800000047ab9 */ /* 0x000fe20000000800 */
[----:B------:R-:W-:Y:S01]  /*f300*/  IMAD.MOV.U32 R8, RZ, RZ, RZ ;  /* 0x000000ffff087224 */ /* 0x000fe200078e00ff */
[----:B------:R-:W-:Y:S01]  /*f310*/  UMOV UR7, 0x1 ;  /* 0x0000000100077882 */ /* 0x000fe20000000000 */
[----:B------:R-:W-:-:S02]  /*f320*/  UIADD3 UR28, UR14, 0x1, URZ ;  /* 0x000000010e1c7890 */ /* 0x000fc4000fffe03f */
[----:B------:R-:W-:Y:S02]  /*f330*/  ULOP3.LUT UR25, UR13, 0x2, URZ, 0xfc, !UPT ;  /* 0x000000020d197892 */ /* 0x000fe4000f8efc3f */
[----:B------:R-:W-:Y:S02]  /*f340*/  UIADD3 UR4, UR4, -0x1, URZ ;  /* 0xffffffff04047890 */ /* 0x000fe4000fffe03f */
[----:B------:R-:W-:Y:S02]  /*f350*/  USHF.L.U32 UR22, UR7, UR5, URZ ;  /* 0x0000000507167299 */ /* 0x000fe4000800063f */
[----:B------:R-:W-:Y:S01]  /*f360*/  ULOP3.LUT UR19, URZ, UR6, URZ, 0x33, !UPT ;  /* 0x000000063f137292 */ /* 0x000fe2000f8e333f */
[----:B------:R-:W-:Y:S01]  /*f370*/  ULDC.64 UR26, c[0x0][0x198] ;  /* 0x00006600001a7ab9 */ /* 0x000fe20000000a00 */
[----:B0-----:R-:W-:-:S10]  /*f380*/  IMAD.U32 R9, RZ, RZ, UR8 ;  /* 0x00000008ff097e24 */ /* 0x001fd4000f8e00ff */
.L_x_315:
[----:B------:R-:W-:-:S03]  /*f390*/  UMOV UR5, 0xffffffff ;  /* 0xffffffff00057882 */ /* 0x000fc60000000000 */
[----:B01----:R-:W-:Y:S05]  /*f3a0*/  BRA.DIV UR5, `(.L_x_304) ;  /* 0x0000001a05bc7947 */ /* 0x003fea000b800000 */
[----:B------:R-:W-:-:S13]  /*f3b0*/  ELECT P1, URZ, PT ;  /* 0x00000000003f782f */ /* 0x000fda0003820000 */
.L_x_346:
[----:B------:R-:W0:Y:S01]  /*f3c0*/  LDC R2, c[0x0][0x28c] ;  /* 0x0000a300ff027b82 */ /* 0x000e220000000800 */
[----:B------:R-:W-:Y:S01]  /*f3d0*/  BSSY B1, `(.L_x_305) ;  /* 0x000003f000017945 */ /* 0x000fe20003800000 */
[----:B0-----:R-:W-:-:S13]  /*f3e0*/  ISETP.LT.OR P1, PT, R2, 0x1, !P1 ;  /* 0x000000010200780c */ /* 0x001fda0004f21670 */
[----:B------:R-:W-:Y:S05]  /*f3f0*/  @P1 BRA `(.L_x_306) ;  /* 0x0000000000f01947 */ /* 0x000fea0003800000 */
[----:B------:R-:W2:Y:S04]  /*f400*/  LDL.LU R4, [R1+0x88] ;  /* 0x0000880001047983 */ /* 0x000ea80000300800 */
[----:B------:R-:W3:Y:S01]  /*f410*/  LDL.LU R3, [R1+0x8c] ;  /* 0x00008c0001037983 */ /* 0x000ee20000300800 */
[----:B------:R-:W-:Y:S02]  /*f420*/  IMAD.MOV.U32 R13, RZ, RZ, RZ ;  /* 0x000000ffff0d7224 */ /* 0x000fe400078e00ff */
[----:B------:R-:W-:Y:S02]  /*f430*/  IMAD.U32 R14, RZ, RZ, UR28 ;  /* 0x0000001cff0e7e24 */ /* 0x000fe4000f8e00ff */
[----:B------:R-:W-:Y:S02]  /*f440*/  IMAD.MOV.U32 R2, RZ, RZ, R0 ;  /* 0x000000ffff027224 */ /* 0x000fe400078e0000 */
[----:B--2---:R-:W-:-:S02]  /*f450*/  IMAD R9, R4, 0x2, R9 ;  /* 0x0000000204097824 */ /* 0x004fc400078e0209 */
[----:B------:R-:W-:Y:S02]  /*f460*/  IMAD.MOV.U32 R4, RZ, RZ, R8 ;  /* 0x000000ffff047224 */ /* 0x000fe400078e0008 */
[----:B---3--:R-:W-:Y:S02]  /*f470*/  IMAD.SHL.U32 R7, R3, 0x100, RZ ;  /* 0x0000010003077824 */ /* 0x008fe400078e00ff */
[----:B------:R-:W-:-:S07]  /*f480*/  IMAD.SHL.U32 R6, R9, 0x20, RZ ;  /* 0x0000002009067824 */ /* 0x000fce00078e00ff */
.L_x_310:
[----:B------:R-:W0:Y:S01]  /*f490*/  S2UR UR5, SR_CgaCtaId ;  /* 0x00000000000579c3 */ /* 0x000e220000008800 */
[----:B------:R-:W-:Y:S02]  /*f4a0*/  MOV R12, 0x400 ;  /* 0x00000400000c7802 */ /* 0x000fe40000000f00 */
[----:B------:R-:W-:-:S05]  /*f4b0*/  SHF.L.U32 R3, R2, 0x1f, RZ ;  /* 0x0000001f02037819 */ /* 0x000fca00000006ff */
[----:B------:R-:W1:Y:S01]  /*f4c0*/  @!P2 LDC R5, c[0x0][0x500] ;  /* 0x00014000ff05ab82 */ /* 0x000e620000000800 */
[----:B0-----:R-:W-:-:S05]  /*f4d0*/  IMAD.U32 R9, RZ, RZ, UR5 ;  /* 0x00000005ff097e24 */ /* 0x001fca000f8e00ff */
[----:B------:R-:W-:-:S05]  /*f4e0*/  LEA R11, R9, R12, 0x18 ;  /* 0x0000000c090b7211 */ /* 0x000fca00078ec0ff */
[----:B------:R-:W-:-:S04]  /*f4f0*/  IMAD R12, R4, 0x8, R11 ;  /* 0x00000008040c7824 */ /* 0x000fc800078e020b */
[----:B------:R-:W0:Y:S02]  /*f500*/  SYNCS.PHASECHK.TRANS64.TRYWAIT P1, [R12+URZ+0xb0], R3 ;  /* 0x0000b0030c0075a7 */ /* 0x000e24000802017f */
[----:B01----:R-:W-:Y:S05]  /*f510*/  @!P1 BRA `(.L_x_307) ;  /* 0x0000001800809947 */ /* 0x003fea0003800000 */
.L_x_347:
[----:B------:R-:W-:Y:S01]  /*f520*/  UPRMT UR5, UR25, 0x9910, URZ ;  /* 0x0000991019057896 */ /* 0x000fe2000800003f */
[----:B------:R1:W-:Y:S03]  /*f530*/  @!P2 SYNCS.ARRIVE.TRANS64 RZ, [R12+URZ], R5 ;  /* 0x000000050cffa9a7 */ /* 0x0003e6000800003f */
[----:B------:R-:W-:-:S06]  /*f540*/  UISETP.NE.AND UP0, UPT, UR5, 0x2, UPT ;  /* 0x000000020500788c */ /* 0x000fcc000bf05270 */
[----:B------:R-:W-:-:S13]  /*f550*/  PLOP3.LUT P1, PT, PT, PT, UP0, 0x80, 0x0 ;  /* 0x000000000000781c */ /* 0x000fda0003f2f008 */
[----:B-1----:R-:W-:Y:S05]  /*f560*/  @P1 BRA `(.L_x_308) ;  /* 0x0000000000041947 */ /* 0x002fea0003800000 */
[----:B------:R-:W-:Y:S01]  /*f570*/  BPT.TRAP 0x1 ;  /* 0x000000040000795c */ /* 0x000fe20000300000 */
.L_x_308:
[----:B------:R-:W-:Y:S05]  /*f580*/  @P0 BRA `(.L_x_309) ;  /* 0x0000000000040947 */ /* 0x000fea0003800000 */
[----:B------:R-:W-:Y:S01]  /*f590*/  BPT.TRAP 0x1 ;  /* 0x000000040000795c */ /* 0x000fe20000300000 */
.L_x_309:
[----:B------:R-:W2:Y:S01]  /*f5a0*/  LDL R5, [R1+0x78] ;  /* 0x0000780001057983 */ /* 0x000ea20000100800 */
[----:B0-----:R-:W-:Y:S01]  /*f5b0*/  IMAD R3, R4, 0x2, R9 ;  /* 0x0000000204037824 */ /* 0x001fe200078e0209 */
[----:B------:R-:W-:Y:S01]  /*f5c0*/  R2UR UR9, R12 ;  /* 0x000000000c0972ca */ /* 0x000fe200000e0000 */
[----:B------:R-:W-:Y:S01]  /*f5d0*/  VIADD R14, R14, 0xffffffff ;  /* 0xffffffff0e0e7836 */ /* 0x000fe20000000000 */
[----:B------:R-:W-:Y:S01]  /*f5e0*/  UIADD3 UR6, UP0, UR26, 0xf0, URZ ;  /* 0x000000f01a067890 */ /* 0x000fe2000ff1e03f */
[--C-:B------:R-:W-:Y:S01]  /*f5f0*/  IMAD.U32 R3, R3, 0x400, R11.reuse ;  /* 0x0000040003037824 */ /* 0x100fe200078e000b */
[----:B------:R-:W-:Y:S01]  /*f600*/  R2UR UR11, R6 ;  /* 0x00000000060b72ca */ /* 0x000fe200000e0000 */
[C---:B------:R-:W-:Y:S01]  /*f610*/  IMAD R11, R4.reuse, 0x2000, R11 ;  /* 0x00002000040b7824 */ /* 0x040fe200078e020b */
[----:B------:R-:W-:Y:S01]  /*f620*/  R2UR UR10, R13 ;  /* 0x000000000d0a72ca */ /* 0x000fe200000e0000 */
[----:B------:R-:W-:Y:S01]  /*f630*/  UIADD3 UR30, UP1, UR26, 0x1f0, URZ ;  /* 0x000001f01a1e7890 */ /* 0x000fe2000ff3e03f */
[----:B------:R-:W-:Y:S01]  /*f640*/  R2UR UR5, R3 ;  /* 0x00000000030572ca */ /* 0x000fe200000e0000 */
[----:B------:R-:W-:Y:S01]  /*f650*/  UIADD3.X UR7, URZ, UR27, URZ, UP0, !UPT ;  /* 0x0000001b3f077290 */ /* 0x000fe200087fe43f */
[----:B------:R-:W-:Y:S01]  /*f660*/  R2UR UR8, R11 ;  /* 0x000000000b0872ca */ /* 0x000fe200000e0000 */
[----:B------:R-:W-:Y:S01]  /*f670*/  VIADD R4, R4, 0x1 ;  /* 0x0000000104047836 */ /* 0x000fe20000000000 */
[----:B------:R-:W-:Y:S01]  /*f680*/  R2UR UR23, R7 ;  /* 0x00000000071772ca */ /* 0x000fe200000e0000 */
[----:B------:R-:W-:Y:S01]  /*f690*/  UIADD3.X UR31, URZ, UR27, URZ, UP1, !UPT ;  /* 0x0000001b3f1f7290 */ /* 0x000fe20008ffe43f */
[----:B------:R-:W-:Y:S01]  /*f6a0*/  ISETP.GT.AND P4, PT, R14, 0x1, PT ;  /* 0x000000010e00780c */ /* 0x000fe20003f84270 */
[----:B------:R-:W-:Y:S01]  /*f6b0*/  UMOV UR24, 0x30000 ;  /* 0x0003000000187882 */ /* 0x000fe20000000000 */
[----:B------:R-:W-:Y:S01]  /*f6c0*/  UMOV UR16, 0x0 ;  /* 0x0000000000107882 */ /* 0x000fe20000000000 */
[----:B------:R-:W-:Y:S01]  /*f6d0*/  UMOV UR17, 0x10000000 ;  /* 0x1000000000117882 */ /* 0x000fe20000000000 */
[----:B------:R-:W-:Y:S01]  /*f6e0*/  ISETP.NE.AND P1, PT, R4, 0x16, PT ;  /* 0x000000160400780c */ /* 0x000fe20003f25270 */
[----:B------:R-:W-:-:S02]  /*f6f0*/  VIADD R13, R13, 0x20 ;  /* 0x000000200d0d7836 */ /* 0x000fc40000000000 */
[----:B------:R-:W-:Y:S01]  /*f700*/  UIADD3 UR5, UR5, 0x280, URZ ;  /* 0x0000028005057890 */ /* 0x000fe2000fffe03f */
[----:B------:R-:W-:Y:S01]  /*f710*/  SEL R3, RZ, 0x1, P1 ;  /* 0x00000001ff037807 */ /* 0x000fe20000800000 */
[----:B------:R-:W-:Y:S01]  /*f720*/  UIADD3 UR18, UR8, 0xb280, URZ ;  /* 0x0000b28008127890 */ /* 0x000fe2000fffe03f */
[----:B------:R-:W-:Y:S02]  /*f730*/  SEL R4, R4, RZ, P1 ;  /* 0x000000ff04047207 */ /* 0x000fe40000800000 */
[----:B------:R-:W-:Y:S02]  /*f740*/  LOP3.LUT R2, R2, R3, RZ, 0x3c, !PT ;  /* 0x0000000302027212 */ /* 0x000fe400078e3cff */
[----:B------:R-:W-:Y:S01]  /*f750*/  UMOV UR8, UR5 ;  /* 0x0000000500087c82 */ /* 0x000fe20008000000 */
[----:B--2---:R-:W-:-:S13]  /*f760*/  R2UR UR12, R5 ;  /* 0x00000000050c72ca */ /* 0x004fda00000e0000 */
[----:B------:R0:W-:Y:S02]  /*f770*/  UTMALDG.3D.MULTICAST [UR8], [UR6], UR24, desc[UR16] ;  /* 0x00001008060073b4 */ /* 0x0001e40008011818 */
[----:B0-----:R-:W-:Y:S01]  /*f780*/  UMOV UR8, UR18 ;  /* 0x0000001200087c82 */ /* 0x001fe20008000000 */
[----:B------:R-:W-:Y:S02]  /*f790*/  UMOV UR11, UR23 ;  /* 0x00000017000b7c82 */ /* 0x000fe40008000000 */
[----:B------:R0:W-:Y:S02]  /*f7a0*/  UTMALDG.3D [UR8], [UR30], desc[UR16] ;  /* 0x000010081e0075b4 */ /* 0x0001e40008011000 */
[----:B0-----:R-:W-:Y:S05]  /*f7b0*/  @P4 BRA `(.L_x_310) ;  /* 0xfffffffc00344947 */ /* 0x001fea000383ffff */
.L_x_306:
[----:B------:R-:W-:Y:S05]  /*f7c0*/  BSYNC B1 ;  /* 0x0000000000017941 */ /* 0x000fea0003800000 */
.L_x_305:
[----:B------:R-:W2:Y:S01]  /*f7d0*/  LDL.LU R16, [R1+0x80] ;  /* 0x0000800001107983 */ /* 0x000ea20000300800 */
[----:B------:R-:W-:Y:S01]  /*f7e0*/  LOP3.LUT P5, RZ, R10, 0xff, RZ, 0xc0, !PT ;  /* 0x000000ff0aff7812 */ /* 0x000fe200078ac0ff */
[----:B------:R-:W-:Y:S01]  /*f7f0*/  VIADD R8, R8, UR14 ;  /* 0x0000000e08087c36 */ /* 0x000fe20008000000 */
[----:B------:R-:W-:Y:S01]  /*f800*/  UISETP.GE.U32.AND UP0, UPT, UR14, 0x16, UPT ;  /* 0x000000160e00788c */ /* 0x000fe2000bf06070 */
[----:B------:R-:W3:Y:S01]  /*f810*/  LDL.LU R15, [R1+0x84] ;  /* 0x00008400010f7983 */ /* 0x000ee20000300800 */
[----:B------:R-:W-:Y:S01]  /*f820*/  IMAD.U32 R5, RZ, RZ, UR14 ;  /* 0x0000000eff057e24 */ /* 0x000fe2000f8e00ff */
[----:B------:R-:W-:Y:S01]  /*f830*/  ULDC.64 UR6, c[0x0][0x650] ;  /* 0x0001940000067ab9 */ /* 0x000fe20000000a00 */
[----:B------:R-:W-:Y:S01]  /*f840*/  ISETP.GT.U32.AND P1, PT, R8, 0x15, PT ;  /* 0x000000150800780c */ /* 0x000fe20003f24070 */
[----:B------:R-:W-:Y:S01]  /*f850*/  BSSY B1, `(.L_x_311) ;  /* 0x0000074000017945 */ /* 0x000fe20003800000 */
[----:B------:R-:W-:Y:S02]  /*f860*/  PLOP3.LUT P4, PT, PT, PT, UP0, 0x80, 0x0 ;  /* 0x000000000000781c */ /* 0x000fe40003f8f008 */
[----:B------:R-:W-:-:S02]  /*f870*/  ISETP.LT.U32.AND P1, PT, R5, 0x16, P1 ;  /* 0x000000160500780c */ /* 0x000fc40000f21070 */
[----:B------:R-:W-:Y:S01]  /*f880*/  PRMT R10, RZ, 0x7610, R10 ;  /* 0x00007610ff0a7816 */ /* 0x000fe2000000000a */
[----:B------:R-:W0:Y:S01]  /*f890*/  @P5 S2R R9, SR_CgaCtaId ;  /* 0x0000000000095919 */ /* 0x000e220000008800 */
[----:B------:R-:W-:-:S04]  /*f8a0*/  @P5 MOV R2, 0x400 ;  /* 0x0000040000025802 */ /* 0x000fc80000000f00 */
[----:B0-----:R-:W-:Y:S01]  /*f8b0*/  @P5 LEA R4, R9, R2, 0x18 ;  /* 0x0000000209045211 */ /* 0x001fe200078ec0ff */
[----:B------:R-:W-:-:S03]  /*f8c0*/  IMAD.WIDE.U32 R2, R8, -0x45d1745d, RZ ;  /* 0xba2e8ba308027825 */ /* 0x000fc600078e00ff */
[----:B------:R0:W-:Y:S02]  /*f8d0*/  @P5 SYNCS.ARRIVE.TRANS64.A1T0 RZ, [R4+URZ+0x198], RZ ;  /* 0x000198ff04ff59a7 */ /* 0x0001e4000810003f */
[----:B------:R-:W-:Y:S02]  /*f8e0*/  SHF.R.U32.HI R5, RZ, 0x4, R3 ;  /* 0x00000004ff057819 */ /* 0x000fe40000011603 */
[----:B------:R-:W-:Y:S02]  /*f8f0*/  SEL R3, RZ, 0x1, !P1 ;  /* 0x00000001ff037807 */ /* 0x000fe40004800000 */
[----:B------:R-:W-:Y:S01]  /*f900*/  PRMT R2, RZ, 0x7610, R2 ;  /* 0x00007610ff027816 */ /* 0x000fe20000000002 */
[----:B------:R-:W-:Y:S01]  /*f910*/  IMAD R8, R5, -0x16, R8 ;  /* 0xffffffea05087824 */ /* 0x000fe200078e0208 */
[----:B------:R-:W-:Y:S01]  /*f920*/  LOP3.LUT R0, R0, R3, RZ, 0x3c, !PT ;  /* 0x0000000300007212 */ /* 0x000fe200078e3cff */
[----:B0-----:R-:W-:Y:S02]  /*f930*/  IMAD.MOV.U32 R4, RZ, RZ, -0x1 ;  /* 0xffffffffff047424 */ /* 0x001fe400078e00ff */
[----:B------:R-:W-:Y:S01]  /*f940*/  IMAD.MOV.U32 R3, RZ, RZ, -0x1 ;  /* 0xffffffffff037424 */ /* 0x000fe200078e00ff */
[----:B------:R-:W-:Y:S01]  /*f950*/  @P4 LOP3.LUT R0, R0, 0x1, R5, 0x78, !PT ;  /* 0x0000000100004812 */ /* 0x000fe200078e7805 */
[----:B------:R-:W-:Y:S01]  /*f960*/  IMAD.MOV.U32 R5, RZ, RZ, -0x1 ;  /* 0xffffffffff057424 */ /* 0x000fe200078e00ff */
[----:B---3--:R-:W-:-:S04]  /*f970*/  IADD3 R15, P5, R15, UR20, RZ ;  /* 0x000000140f0f7c10 */ /* 0x008fc8000ffbe0ff */
[----:B--2---:R-:W-:Y:S01]  /*f980*/  IADD3.X R16, R16, UR15, RZ, P5, !PT ;  /* 0x0000000f10107c10 */ /* 0x004fe2000affe4ff */
[----:B------:R0:W-:Y:S01]  /*f990*/  STL [R1+0x84], R15 ;  /* 0x0000840f01007387 */ /* 0x0001e20000100800 */
[----:B------:R-:W-:-:S03]  /*f9a0*/  ISETP.GE.U32.AND P1, PT, R15, UR6, PT ;  /* 0x000000060f007c0c */ /* 0x000fc6000bf26070 */
[----:B------:R0:W-:Y:S01]  /*f9b0*/  STL [R1+0x80], R16 ;  /* 0x0000801001007387 */ /* 0x0001e20000100800 */
[----:B------:R-:W-:-:S03]  /*f9c0*/  ISETP.GE.U32.AND.EX P1, PT, R16, UR7, PT, P1 ;  /* 0x0000000710007c0c */ /* 0x000fc6000bf26110 */
[----:B------:R0:W-:Y:S04]  /*f9d0*/  STL [R1+0x88], R5 ;  /* 0x0000880501007387 */ /* 0x0001e80000100800 */
[----:B------:R0:W-:Y:S04]  /*f9e0*/  STL [R1+0x8c], R4 ;  /* 0x00008c0401007387 */ /* 0x0001e80000100800 */
[----:B------:R0:W-:Y:S02]  /*f9f0*/  STL [R1+0x78], R3 ;  /* 0x0000780301007387 */ /* 0x0001e40000100800 */
[----:B------:R-:W-:Y:S05]  /*fa00*/  @P1 BRA `(.L_x_312) ;  /* 0x0000000400601947 */ /* 0x000fea0003800000 */
[----:B------:R-:W-:Y:S01]  /*fa10*/  ULDC.64 UR6, c[0x0][0x628] ;  /* 0x00018a0000067ab9 */ /* 0x000fe20000000a00 */
[----:B------:R-:W1:Y:S01]  /*fa20*/  S2R R12, SR_CTAID.X ;  /* 0x00000000000c7919 */ /* 0x000e620000002500 */
[----:B------:R-:W-:Y:S01]  /*fa30*/  ISETP.NE.U32.AND P1, PT, RZ, UR6, PT ;  /* 0x00000006ff007c0c */ /* 0x000fe2000bf25070 */
[----:B------:R-:W-:Y:S01]  /*fa40*/  ULDC UR8, c[0x0][0x630] ;  /* 0x00018c0000087ab9 */ /* 0x000fe20000000800 */
[----:B------:R-:W-:Y:S01]  /*fa50*/  IMAD.MOV.U32 R2, RZ, RZ, R15 ;  /* 0x000000ffff027224 */ /* 0x000fe200078e000f */
[----:B------:R-:W2:Y:S01]  /*fa60*/  S2R R11, SR_CTAID.Y ;  /* 0x00000000000b7919 */ /* 0x000ea20000002600 */
[----:B------:R-:W-:Y:S01]  /*fa70*/  ISETP.NE.AND.EX P1, PT, RZ, UR7, PT, P1 ;  /* 0x00000007ff007c0c */ /* 0x000fe2000bf25310 */
[----:B0-----:R-:W-:-:S12]  /*fa80*/  IMAD.MOV.U32 R3, RZ, RZ, R16 ;  /* 0x000000ffff037224 */ /* 0x001fd800078e0010 */
[----:B------:R-:W-:Y:S05]  /*fa90*/  @!P1 BRA `(.L_x_313) ;  /* 0x0000000000289947 */ /* 0x000fea0003800000 */
[----:B------:R-:W-:Y:S02]  /*faa0*/  ULDC UR5, c[0x0][0x634] ;  /* 0x00018d0000057ab9 */ /* 0x000fe40000000800 */
[----:B------:R-:W-:-:S05]  /*fab0*/  IADD3 R7, P1, R15, UR5, RZ ;  /* 0x000000050f077c10 */ /* 0x000fca000ff3e0ff */
[----:B------:R-:W-:-:S04]  /*fac0*/  IMAD.X R13, RZ, RZ, R16, P1 ;  /* 0x000000ffff0d7224 */ /* 0x000fc800008e0610 */
[----:B------:R-:W-:-:S04]  /*fad0*/  IMAD.WIDE.U32 R4, R13, UR6, RZ ;  /* 0x000000060d047c25 */ /* 0x000fc8000f8e00ff */
[----:B------:R-:W-:-:S04]  /*fae0*/  IMAD.WIDE.U32 R4, P1, R7, UR7, R4 ;  /* 0x0000000707047c25 */ /* 0x000fc8000f820004 */
[----:B------:R-:W-:-:S04]  /*faf0*/  IMAD.WIDE.U32 R6, R7, UR6, RZ ;  /* 0x0000000607067c25 */ /* 0x000fc8000f8e00ff */
[----:B------:R-:W-:Y:S01]  /*fb00*/  IMAD.X R3, RZ, RZ, RZ, P1 ;  /* 0x000000ffff037224 */ /* 0x000fe200008e06ff */
[----:B------:R-:W-:Y:S01]  /*fb10*/  IADD3 RZ, P1, R7, R4, RZ ;  /* 0x0000000407ff7210 */ /* 0x000fe20007f3e0ff */
[----:B------:R-:W-:-:S04]  /*fb20*/  IMAD.MOV.U32 R2, RZ, RZ, R5 ;  /* 0x000000ffff027224 */ /* 0x000fc800078e0005 */
[----:B------:R-:W-:-:S08]  /*fb30*/  IMAD.WIDE.U32.X R2, R13, UR7, R2, P1 ;  /* 0x000000070d027c25 */ /* 0x000fd000088e0402 */
.L_x_313:
[--C-:B------:R-:W-:Y:S01]  /*fb40*/  SHF.R.U64 R6, R2, UR8, R3.reuse ;  /* 0x0000000802067c19 */ /* 0x100fe20008001203 */
[----:B------:R-:W-:Y:S01]  /*fb50*/  ULDC.64 UR6, c[0x0][0x620] ;  /* 0x0001880000067ab9 */ /* 0x000fe20000000a00 */
[----:B------:R-:W-:Y:S01]  /*fb60*/  SHF.R.U32.HI R2, RZ, UR8, R3 ;  /* 0x00000008ff027c19 */ /* 0x000fe20008011603 */
[----:B------:R-:W-:Y:S01]  /*fb70*/  IMAD.MOV.U32 R3, RZ, RZ, R16 ;  /* 0x000000ffff037224 */ /* 0x000fe200078e0010 */
[----:B------:R-:W-:Y:S01]  /*fb80*/  IADD3 R5, P1, RZ, -R6, RZ ;  /* 0x80000006ff057210 */ /* 0x000fe20007f3e0ff */
[----:B------:R-:W-:Y:S01]  /*fb90*/  ULDC UR5, c[0x0][0x150] ;  /* 0x0000540000057ab9 */ /* 0x000fe20000000800 */
[----:B-1----:R-:W-:Y:S01]  /*fba0*/  I2FP.F32.U32 R7, R12 ;  /* 0x0000000c00077245 */ /* 0x002fe20000201000 */
[----:B------:R-:W0:Y:S01]  /*fbb0*/  LDC R17, c[0x0][0x144] ;  /* 0x00005100ff117b82 */ /* 0x000e220000000800 */
[----:B------:R-:W-:Y:S01]  /*fbc0*/  ULDC.64 UR8, c[0x0][0x640] ;  /* 0x0001900000087ab9 */ /* 0x000fe20000000a00 */
[----:B------:R-:W-:Y:S01]  /*fbd0*/  IMAD.X R2, RZ, RZ, ~R2, P1 ;  /* 0x000000ffff027224 */ /* 0x000fe200008e0e02 */
[----:B------:R-:W-:-:S03]  /*fbe0*/  ISETP.NE.U32.AND P1, PT, RZ, UR8, PT ;  /* 0x00000008ff007c0c */ /* 0x000fc6000bf25070 */
[----:B------:R-:W-:Y:S01]  /*fbf0*/  IMAD R4, R2, UR6, RZ ;  /* 0x0000000602047c24 */ /* 0x000fe2000f8e02ff */
[----:B------:R-:W-:Y:S01]  /*fc00*/  ISETP.NE.AND.EX P1, PT, RZ, UR9, PT, P1 ;  /* 0x00000009ff007c0c */ /* 0x000fe2000bf25310 */
[----:B------:R-:W-:Y:S01]  /*fc10*/  IMAD.MOV.U32 R2, RZ, RZ, R15 ;  /* 0x000000ffff027224 */ /* 0x000fe200078e000f */
[----:B------:R-:W1:Y:S03]  /*fc20*/  LDC R14, c[0x0][0x148] ;  /* 0x00005200ff0e7b82 */ /* 0x000e660000000800 */
[----:B------:R-:W-:Y:S01]  /*fc30*/  IMAD.WIDE.U32 R2, R5, UR6, R2 ;  /* 0x0000000605027c25 */ /* 0x000fe2000f8e0002 */
[----:B------:R-:W-:-:S03]  /*fc40*/  ULDC UR6, c[0x0][0x154] ;  /* 0x0000550000067ab9 */ /* 0x000fc60000000800 */
[----:B------:R-:W-:Y:S02]  /*fc50*/  IMAD R5, R5, UR7, R4 ;  /* 0x0000000705057c24 */ /* 0x000fe4000f8e0204 */
[----:B------:R-:W-:Y:S01]  /*fc60*/  FMUL R4, R7, UR5 ;  /* 0x0000000507047c20 */ /* 0x000fe20008400000 */
[----:B------:R-:W-:Y:S01]  /*fc70*/  ULDC UR5, c[0x0][0x618] ;  /* 0x0001860000057ab9 */ /* 0x000fe20000000800 */
[----:B------:R-:W-:Y:S01]  /*fc80*/  ULDC UR7, c[0x0][0x608] ;  /* 0x0001820000077ab9 */ /* 0x000fe20000000800 */
[----:B------:R-:W-:-:S03]  /*fc90*/  IMAD.IADD R3, R3, 0x1, R5 ;  /* 0x0000000103037824 */ /* 0x000fc600078e0205 */
[----:B------:R-:W3:Y:S02]  /*fca0*/  F2I.U32.TRUNC.NTZ R4, R4 ;  /* 0x0000000400047305 */ /* 0x000ee4000020f000 */
[----:B------:R-:W-:Y:S02]  /*fcb0*/  SHF.R.U64 R7, R2, UR5, R3 ;  /* 0x0000000502077c19 */ /* 0x000fe40008001203 */
[----:B--2---:R-:W-:-:S05]  /*fcc0*/  I2FP.F32.U32 R2, R11 ;  /* 0x0000000b00027245 */ /* 0x004fca0000201000 */
[----:B------:R-:W-:Y:S01]  /*fcd0*/  FMUL R5, R2, UR6 ;  /* 0x0000000602057c20 */ /* 0x000fe20008400000 */
[----:B------:R-:W-:Y:S01]  /*fce0*/  SHF.R.U32.HI R2, RZ, UR5, R3 ;  /* 0x00000005ff027c19 */ /* 0x000fe20008011603 */
[----:B------:R-:W-:Y:S02]  /*fcf0*/  ULDC UR5, c[0x0][0x658] ;  /* 0x0001960000057ab9 */ /* 0x000fe40000000800 */
[----:B------:R2:W4:Y:S01]  /*fd00*/  F2I.U32.TRUNC.NTZ R18, R5 ;  /* 0x0000000500127305 */ /* 0x000522000020f000 */
[----:B------:R-:W-:Y:S01]  /*fd10*/  SHF.R.U64 R16, R7, UR7, R2 ;  /* 0x0000000707107c19 */ /* 0x000fe20008001202 */
[----:B---3--:R-:W-:Y:S01]  /*fd20*/  IMAD.MOV R4, RZ, RZ, -R4 ;  /* 0x000000ffff047224 */ /* 0x008fe200078e0a04 */
[----:B------:R-:W-:-:S03]  /*fd30*/  SHF.R.U32.HI R3, RZ, UR7, R2 ;  /* 0x00000007ff037c19 */ /* 0x000fc60008011602 */
[----:B0-----:R-:W-:Y:S01]  /*fd40*/  IMAD R12, R17, R4, R12 ;  /* 0x00000004110c7224 */ /* 0x001fe200078e020c */
[--C-:B------:R-:W-:Y:S02]  /*fd50*/  SHF.R.U64 R13, R16, UR5, R3.reuse ;  /* 0x00000005100d7c19 */ /* 0x100fe40008001203 */
[----:B------:R-:W-:-:S03]  /*fd60*/  SHF.R.U32.HI R15, RZ, UR5, R3 ;  /* 0x00000005ff0f7c19 */ /* 0x000fc60008011603 */
[----:B------:R-:W-:Y:S02]  /*fd70*/  IMAD.MOV.U32 R2, RZ, RZ, R13 ;  /* 0x000000ffff027224 */ /* 0x000fe400078e000d */
[----:B------:R-:W-:Y:S01]  /*fd80*/  IMAD.MOV.U32 R3, RZ, RZ, R15 ;  /* 0x000000ffff037224 */ /* 0x000fe200078e000f */
[----:B-12-4-:R-:W-:Y:S06]  /*fd90*/  @!P1 BRA `(.L_x_314) ;  /* 0x0000000000289947 */ /* 0x016fec0003800000 */
[----:B------:R-:W-:Y:S02]  /*fda0*/  ULDC UR5, c[0x0][0x64c] ;  /* 0x0001930000057ab9 */ /* 0x000fe40000000800 */
[----:B------:R-:W-:-:S05]  /*fdb0*/  IADD3 R3, P1, R13, UR5, RZ ;  /* 0x000000050d037c10 */ /* 0x000fca000ff3e0ff */
[----:B------:R-:W-:-:S04]  /*fdc0*/  IMAD.X R15, RZ, RZ, R15, P1 ;  /* 0x000000ffff0f7224 */ /* 0x000fc800008e060f */
[----:B------:R-:W-:-:S04]  /*fdd0*/  IMAD.WIDE.U32 R4, R15, UR8, RZ ;  /* 0x000000080f047c25 */ /* 0x000fc8000f8e00ff */
[----:B------:R-:W-:-:S04]  /*fde0*/  IMAD.WIDE.U32 R4, P1, R3, UR9, R4 ;  /* 0x0000000903047c25 */ /* 0x000fc8000f820004 */
[----:B------:R-:W-:-:S04]  /*fdf0*/  IMAD.WIDE.U32 R2, R3, UR8, RZ ;  /* 0x0000000803027c25 */ /* 0x000fc8000f8e00ff */
[----:B------:R-:W-:Y:S01]  /*fe00*/  IMAD.MOV.U32 R2, RZ, RZ, R5 ;  /* 0x000000ffff027224 */ /* 0x000fe200078e0005 */
[----:B------:R-:W-:Y:S01]  /*fe10*/  IADD3 RZ, P4, R3, R4, RZ ;  /* 0x0000000403ff7210 */ /* 0x000fe20007f9e0ff */
[----:B------:R-:W-:-:S04]  /*fe20*/  IMAD.X R3, RZ, RZ, RZ, P1 ;  /* 0x000000ffff037224 */ /* 0x000fc800008e06ff */
[----:B------:R-:W-:-:S08]  /*fe30*/  IMAD.WIDE.U32.X R2, R15, UR9, R2, P4 ;  /* 0x000000090f027c25 */ /* 0x000fd0000a0e0402 */
.L_x_314:
[----:B------:R-:W-:Y:S01]  /*fe40*/  ULDC UR5, c[0x0][0x648] ;  /* 0x0001920000057ab9 */ /* 0x000fe20000000800 */
[----:B------:R-:W-:Y:S01]  /*fe50*/  IMAD.MOV R18, RZ, RZ, -R18 ;  /* 0x000000ffff127224 */ /* 0x000fe200078e0a12 */
[----:B------:R-:W-:Y:S01]  /*fe60*/  SHF.R.U64 R3, R2, UR5, R3 ;  /* 0x0000000502037c19 */ /* 0x000fe20008001203 */
[----:B------:R-:W-:Y:S01]  /*fe70*/  ULDC UR5, c[0x0][0x638] ;  /* 0x00018e0000057ab9 */ /* 0x000fe20000000800 */
[----:B------:R-:W-:Y:S01]  /*fe80*/  LOP3.LUT R2, R16, UR19, RZ, 0xc0, !PT ;  /* 0x0000001310027c12 */ /* 0x000fe2000f8ec0ff */
[----:B------:R-:W-:Y:S01]  /*fe90*/  @P3 IMAD R12, R14, R18, R11 ;  /* 0x000000120e0c3224 */ /* 0x000fe200078e020b */
[----:B------:R-:W-:Y:S01]  /*fea0*/  ULDC UR6, c[0x0][0x610] ;  /* 0x0001840000067ab9 */ /* 0x000fe20000000800 */
[----:B------:R-:W-:Y:S02]  /*feb0*/  IMAD.MOV R4, RZ, RZ, -R3 ;  /* 0x000000ffff047224 */ /* 0x000fe400078e0a03 */
[----:B------:R-:W-:Y:S01]  /*fec0*/  IMAD R3, R3, UR22, R2 ;  /* 0x0000001603037c24 */ /* 0x000fe2000f8e0202 */
[----:B------:R-:W-:Y:S01]  /*fed0*/  LOP3.LUT R2, R7, UR4, RZ, 0xc0, !PT ;  /* 0x0000000407027c12 */ /* 0x000fe2000f8ec0ff */
[----:B------:R-:W-:Y:S01]  /*fee0*/  IMAD R13, R4, UR5, R13 ;  /* 0x00000005040d7c24 */ /* 0x000fe2000f8e020d */
[----:B------:R-:W-:Y:S01]  /*fef0*/  ULDC UR5, c[0x0][0x600] ;  /* 0x0001800000057ab9 */ /* 0x000fe20000000800 */
[----:B------:R-:W-:-:S02]  /*ff00*/  IMAD.MOV.U32 R5, RZ, RZ, 0x1 ;  /* 0x00000001ff057424 */ /* 0x000fc400078e00ff */
[----:B------:R-:W-:Y:S02]  /*ff10*/  IMAD R3, R3, UR6, R12 ;  /* 0x0000000603037c24 */ /* 0x000fe4000f8e020c */
[--C-:B------:R-:W-:Y:S01]  /*ff20*/  IMAD R4, R13, UR5, R2.reuse ;  /* 0x000000050d047c24 */ /* 0x100fe2000f8e0202 */
[----:B------:R-:W-:-:S04]  /*ff30*/  PRMT R2, R5, 0x7610, R2 ;  /* 0x0000761005027816 */ /* 0x000fc80000000002 */
[----:B------:R-:W-:Y:S02]  /*ff40*/  SEL R5, R4, R3, !P3 ;  /* 0x0000000304057207 */ /* 0x000fe40005800000 */
[----:B------:R-:W-:-:S03]  /*ff50*/  SEL R3, R3, R4, !P3 ;  /* 0x0000000403037207 */ /* 0x000fc60005800000 */
[----:B------:R1:W-:Y:S04]  /*ff60*/  STL [R1+0x8c], R5 ;  /* 0x00008c0501007387 */ /* 0x0003e80000100800 */
[----:B------:R1:W-:Y:S04]  /*ff70*/  STL [R1+0x78], R6 ;  /* 0x0000780601007387 */ /* 0x0003e80000100800 */
[----:B------:R1:W-:Y:S02]  /*ff80*/  STL [R1+0x88], R3 ;  /* 0x0000880301007387 */ /* 0x0003e40000100800 */
.L_x_312:
[----:B------:R-:W-:Y:S05]  /*ff90*/  BSYNC B1 ;  /* 0x0000000000017941 */ /* 0x000fea0003800000 */
.L_x_311:
[----:B------:R-:W-:-:S13]  /*ffa0*/  LOP3.LUT P1, RZ, R2, 0xff, RZ, 0xc0, !PT ;  /* 0x000000ff02ff7812 */ /* 0x000fda000782c0ff */
[----:B------:R-:W-:Y:S05]  /*ffb0*/  @P1 BRA `(.L_x_315) ;  /* 0xfffffff000f41947 */ /* 0x000fea000383ffff */
[----:B------:R-:W-:Y:S05]  /*ffc0*/  BSYNC B0 ;  /* 0x0000000000007941 */ /* 0x000fea0003800000 */
.L_x_303:
[----:B------:R-:W-:-:S03]  /*ffd0*/  UMOV UR5, 0xffffffff ;  /* 0xffffffff00057882 */ /* 0x000fc60000000000 */
[----:B------:R-:W-:Y:S05]  /*ffe0*/  BRA.DIV UR5, `(.L_x_316) ;  /* 0x0000000e05e07947 */ /* 0x000fea000b800000 */
[----:B------:R-:W-:-:S13]  /*fff0*/  ELECT P0, URZ, PT ;  /* 0x00000000003f782f */ /* 0x000fda0003800000 */
.L_x_350:
[----:B------:R-:W-:Y:S04]  /*10000*/  BSSY B0, `(.L_x_317) ;  /* 0x00000ce000007945 */ /* 0x000fe80003800000 */
[----:B------:R-:W-:Y:S05]  /*10010*/  @!P0 BRA `(.L_x_318) ;  /* 0x0000000c00308947 */ /* 0x000fea0003800000 */
[----:B------:R-:W-:-:S04]  /*10020*/  ULOP3.LUT UR5, UR13, 0x2, URZ, 0xfc, !UPT ;  /* 0x000000020d057892 */ /* 0x000fc8000f8efc3f */
[----:B------:R-:W-:-:S06]  /*10030*/  UISETP.NE.AND UP0, UPT, UR5, 0x3, UPT ;  /* 0x000000030500788c */ /* 0x000fcc000bf05270 */
[----:B------:R-:W-:-:S13]  /*10040*/  PLOP3.LUT P0, PT, PT, PT, UP0, 0x80, 0x0 ;  /* 0x000000000000781c */ /* 0x000fda0003f0f008 */
[----:B------:R-:W-:Y:S05]  /*10050*/  @!P0 BRA `(.L_x_319) ;  /* 0x0000000000048947 */ /* 0x000fea0003800000 */
[----:B------:R-:W-:Y:S01]  /*10060*/  BPT.TRAP 0x1 ;  /* 0x000000040000795c */ /* 0x000fe20000300000 */
.L_x_319:
[----:B01----:R-:W0:Y:S01]  /*10070*/  S2R R3, SR_CgaCtaId ;  /* 0x0000000000037919 */ /* 0x003e220000008800 */
[----:B------:R-:W-:-:S04]  /*10080*/  MOV R2, 0x400 ;  /* 0x0000040000027802 */ /* 0x000fc80000000f00 */
[----:B0-----:R-:W-:Y:S02]  /*10090*/  LEA R3, R3, R2, 0x18 ;  /* 0x0000000203037211 */ /* 0x001fe400078ec0ff */
[----:B------:R-:W-:-:S03]  /*100a0*/  SHF.L.U32 R2, R0, 0x1f, RZ ;  /* 0x0000001f00027819 */ /* 0x000fc600000006ff */
[----:B------:R-:W-:-:S04]  /*100b0*/  VIADD R3, R3, 0xb0 ;  /* 0x000000b003037836 */ /* 0x000fc80000000000 */
[C---:B------:R-:W-:Y:S02]  /*100c0*/  IMAD R7, R8.reuse, 0x8, R3 ;  /* 0x0000000808077824 */ /* 0x040fe400078e0203 */
[----:B------:R-:W-:Y:S02]  /*100d0*/  VIADD R8, R8, 0x1 ;  /* 0x0000000108087836 */ /* 0x000fe40000000000 */
[----:B------:R-:W0:Y:S03]  /*100e0*/  SYNCS.PHASECHK.TRANS64.TRYWAIT P0, [R7+URZ], R2 ;  /* 0x00000002070075a7 */ /* 0x000e26000800017f */
[----:B------:R-:W-:-:S04]  /*100f0*/  ISETP.NE.AND P1, PT, R8, 0x16, PT ;  /* 0x000000160800780c */ /* 0x000fc80003f25270 */
[----:B------:R-:W-:Y:S02]  /*10100*/  SEL R5, RZ, 0x1, P1 ;  /* 0x00000001ff057807 */ /* 0x000fe40000800000 */
[----:B------:R-:W-:Y:S02]  /*10110*/  SEL R8, R8, RZ, P1 ;  /* 0x000000ff08087207 */ /* 0x000fe40000800000 */
[----:B------:R-:W-:-:S03]  /*10120*/  LOP3.LUT R5, R0, R5, RZ, 0x3c, !PT ;  /* 0x0000000500057212 */ /* 0x000fc600078e3cff */
[----:B------:R-:W-:Y:S01]  /*10130*/  IMAD R9, R8, 0x8, R3 ;  /* 0x0000000808097824 */ /* 0x000fe200078e0203 */
[----:B------:R-:W-:Y:S01]  /*10140*/  SHF.L.U32 R4, R5, 0x1f, RZ ;  /* 0x0000001f05047819 */ /* 0x000fe200000006ff */
[----:B0-----:R-:W-:Y:S06]  /*10150*/  @!P0 BRA `(.L_x_320) ;  /* 0x0000000c00a88947 */ /* 0x001fec0003800000 */
.L_x_351:
[----:B------:R-:W1:Y:S01]  /*10160*/  SYNCS.PHASECHK.TRANS64.TRYWAIT P0, [R9+URZ], R4 ;  /* 0x00000004090075a7 */ /* 0x000e62000800017f */
[----:B------:R-:W-:-:S05]  /*10170*/  VIADD R0, R8, 0x1 ;  /* 0x0000000108007836 */ /* 0x000fca0000000000 */
[----:B------:R-:W-:-:S04]  /*10180*/  ISETP.NE.AND P1, PT, R0, 0x16, PT ;  /* 0x000000160000780c */ /* 0x000fc80003f25270 */
[----:B0-----:R-:W-:Y:S02]  /*10190*/  SEL R2, RZ, 0x1, P1 ;  /* 0x00000001ff027807 */ /* 0x001fe40000800000 */
[----:B------:R-:W-:Y:S02]  /*101a0*/  SEL R0, R0, RZ, P1 ;  /* 0x000000ff00007207 */ /* 0x000fe40000800000 */
[----:B------:R-:W-:-:S03]  /*101b0*/  LOP3.LUT R7, R5, R2, RZ, 0x3c, !PT ;  /* 0x0000000205077212 */ /* 0x000fc600078e3cff */
[----:B------:R-:W-:Y:S01]  /*101c0*/  IMAD R6, R0, 0x8, R3 ;  /* 0x0000000800067824 */ /* 0x000fe200078e0203 */
[----:B------:R-:W-:Y:S01]  /*101d0*/  SHF.L.U32 R5, R7, 0x1f, RZ ;  /* 0x0000001f07057819 */ /* 0x000fe200000006ff */
[----:B-1----:R-:W-:Y:S06]  /*101e0*/  @!P0 BRA `(.L_x_321) ;  /* 0x0000000c00988947 */ /* 0x002fec0003800000 */
.L_x_352:
[----:B------:R-:W1:Y:S01]  /*101f0*/  SYNCS.PHASECHK.TRANS64.TRYWAIT P0, [R6+URZ], R5 ;  /* 0x00000005060075a7 */ /* 0x000e62000800017f */
[----:B------:R-:W-:-:S05]  /*10200*/  VIADD R0, R0, 0x1 ;  /* 0x0000000100007836 */ /* 0x000fca0000000000 */
[----:B------:R-:W-:-:S04]  /*10210*/  ISETP.NE.AND P1, PT, R0, 0x16, PT ;  /* 0x000000160000780c */ /* 0x000fc80003f25270 */
[----:B------:R-:W-:Y:S02]  /*10220*/  SEL R2, RZ, 0x1, P1 ;  /* 0x00000001ff027807 */ /* 0x000fe40000800000 */
[----:B------:R-:W-:Y:S02]  /*10230*/  SEL R0, R0, RZ, P1 ;  /* 0x000000ff00007207 */ /* 0x000fe40000800000 */
[----:B------:R-:W-:-:S03]  /*10240*/  LOP3.LUT R7, R7, R2, RZ, 0x3c, !PT ;  /* 0x0000000207077212 */ /* 0x000fc600078e3cff */
[----:B0-----:R-:W-:Y:S01]  /*10250*/  IMAD R9, R0, 0x8, R3 ;  /* 0x0000000800097824 */ /* 0x001fe200078e0203 */
[----:B------:R-:W-:Y:S01]  /*10260*/  SHF.L.U32 R4, R7, 0x1f, RZ ;  /* 0x0000001f07047819 */ /* 0x000fe200000006ff */
[----:B-1----:R-:W-:Y:S06]  /*10270*/  @!P0 BRA `(.L_x_322) ;  /* 0x0000000c00888947 */ /* 0x002fec0003800000 */
.L_x_353:
        /* <DEDUP_REMOVED lines=9> */
.L_x_354:
        /* <DEDUP_REMOVED lines=9> */
.L_x_355:
        /* <DEDUP_REMOVED lines=9> */
.L_x_356:
        /* <DEDUP_REMOVED lines=9> */
.L_x_357:
        /* <DEDUP_REMOVED lines=9> */
.L_x_358:
        /* <DEDUP_REMOVED lines=9> */
.L_x_359:
        /* <DEDUP_REMOVED lines=9> */
.L_x_360:
        /* <DEDUP_REMOVED lines=9> */
.L_x_361:
        /* <DEDUP_REMOVED lines=9> */
.L_x_362:
        /* <DEDUP_REMOVED lines=9> */
.L_x_363:
        /* <DEDUP_REMOVED lines=9> */
.L_x_364:
        /* <DEDUP_REMOVED lines=9> */
.L_x_365:
        /* <DEDUP_REMOVED lines=9> */
.L_x_366:
        /* <DEDUP_REMOVED lines=9> */
.L_x_367:
        /* <DEDUP_REMOVED lines=9> */
.L_x_368:
        /* <DEDUP_REMOVED lines=9> */
.L_x_369:
        /* <DEDUP_REMOVED lines=9> */
.L_x_370:
[----:B------:R-:W1:Y:S01]  /*10c10*/  SYNCS.PHASECHK.TRANS64.TRYWAIT P0, [R6+URZ], R5 ;  /* 0x00000005060075a7 */ /* 0x000e62000800017f */
[----:B------:R-:W-:-:S05]  /*10c20*/  VIADD R0, R0, 0x1 ;  /* 0x0000000100007836 */ /* 0x000fca0000000000 */
[----:B------:R-:W-:-:S04]  /*10c30*/  ISETP.NE.AND P1, PT, R0, 0x16, PT ;  /* 0x000000160000780c */ /* 0x000fc80003f25270 */
[----:B------:R-:W-:Y:S02]  /*10c40*/  SEL R2, RZ, 0x1, P1 ;  /* 0x00000001ff027807 */ /* 0x000fe40000800000 */
[----:B------:R-:W-:Y:S02]  /*10c50*/  SEL R0, R0, RZ, P1 ;  /* 0x000000ff00007207 */ /* 0x000fe40000800000 */
[----:B------:R-:W-:Y:S01]  /*10c60*/  LOP3.LUT R2, R7, R2, RZ, 0x3c, !PT ;  /* 0x0000000207027212 */ /* 0x000fe200078e3cff */
[----:B-1----:R-:W-:Y:S06]  /*10c70*/  @!P0 BRA `(.L_x_340) ;  /* 0x0000000800708947 */ /* 0x002fec0003800000 */
.L_x_371:
[----:B------:R-:W-:Y:S01]  /*10c80*/  IMAD R3, R0, 0x8, R3 ;  /* 0x0000000800037824 */ /* 0x000fe200078e0203 */
[----:B------:R-:W-:-:S07]  /*10c90*/  SHF.L.U32 R0, R2, 0x1f, RZ ;  /* 0x0000001f02007819 */ /* 0x000fce00000006ff */
.L_x_341:
[----:B--2---:R2:W3:Y:S02]  /*10ca0*/  SYNCS.PHASECHK.TRANS64.TRYWAIT P0, [R3+URZ], R0 ;  /* 0x00000000030075a7 */ /* 0x0044e4000800017f */
[----:B---3--:R-:W-:Y:S05]  /*10cb0*/  @!P0 NANOSLEEP.SYNCS 0x989680 ;  /* 0x009896800000895d */ /* 0x008fea0003900000 */
[----:B------:R-:W3:Y:S02]  /*10cc0*/  @!P0 SYNCS.PHASECHK.TRANS64 P0, [R3+URZ], R0 ;  /* 0x00000000030085a7 */ /* 0x000ee4000800007f */
[----:B---3--:R-:W-:Y:S05]  /*10cd0*/  @!P0 BRA `(.L_x_341) ;  /* 0xfffffffc00f08947 */ /* 0x008fea000383ffff */
.L_x_318:
[----:B------:R-:W-:Y:S05]  /*10ce0*/  BSYNC B0 ;  /* 0x0000000000007941 */ /* 0x000fea0003800000 */
.L_x_317:
[----:B------:R-:W-:Y:S05]  /*10cf0*/  EXIT ;  /* 0x000000000000794d */ /* 0x000fea0003800000 */
.L_x_20:
[----:B----4-:R-:W-:-:S04]  /*10d00*/  IMAD.U32 R3, RZ, RZ, UR17 ;  /* 0x00000011ff037e24 */ /* 0x010fc8000f8e00ff */
[----:B------:R4:W0:Y:S03]  /*10d10*/  SYNCS.PHASECHK.TRANS64.TRYWAIT P1, [R3+URZ+-0x8], R0 ;  /* 0xfffff800030075a7 */ /* 0x000826000802017f */
[----:B0-----:R-:W-:Y:S05]  /*10d20*/  @!P1 NANOSLEEP.SYNCS 0x989680 ;  /* 0x009896800000995d */ /* 0x001fea0003900000 */
[----:B------:R-:W0:Y:S02]  /*10d30*/  @!P1 SYNCS.PHASECHK.TRANS64 P1, [R3+URZ+-0x8], R0 ;  /* 0xfffff800030095a7 */ /* 0x000e24000802007f */
[----:B0-----:R-:W-:Y:S05]  /*10d40*/  @!P1 BRA `(.L_x_20) ;  /* 0xfffffffc00ec9947 */ /* 0x001fea000383ffff */
[----:B------:R-:W-:Y:S05]  /*10d50*/  BRA `(.L_x_342) ;  /* 0xffffff0c002c7947 */ /* 0x000fea000383ffff */
.L_x_25:
[----:B-1----:R-:W-:-:S04]  /*10d60*/  IMAD.U32 R3, RZ, RZ, UR6 ;  /* 0x00000006ff037e24 */ /* 0x002fc8000f8e00ff */
[----:B------:R1:W2:Y:S03]  /*10d70*/  SYNCS.PHASECHK.TRANS64.TRYWAIT P1, [R3+URZ], R0 ;  /* 0x00000000030075a7 */ /* 0x0002a6000802017f */
[----:B--2---:R-:W-:Y:S05]  /*10d80*/  @!P1 NANOSLEEP.SYNCS 0x989680 ;  /* 0x009896800000995d */ /* 0x004fea0003900000 */
[----:B------:R-:W2:Y:S02]  /*10d90*/  @!P1 SYNCS.PHASECHK.TRANS64 P1, [R3+URZ], R0 ;  /* 0x00000000030095a7 */ /* 0x000ea4000802007f */
[----:B--2---:R-:W-:Y:S05]  /*10da0*/  @!P1 BRA `(.L_x_25) ;  /* 0xfffffffc00ec9947 */ /* 0x004fea000383ffff */
[----:B------:R-:W-:Y:S05]  /*10db0*/  BRA `(.L_x_24) ;  /* 0xffffff1400987947 */ /* 0x000fea000383ffff */
.L_x_31:
[----:B-----5:R1:W-:Y:S02]  /*10dc0*/  STL [R1+0xa0], R0 ;  /* 0x0000a00001007387 */ /* 0x0203e40000100800 */
[----:B-1----:R-:W-:-:S04]  /*10dd0*/  IMAD.U32 R0, RZ, RZ, UR9 ;  /* 0x00000009ff007e24 */ /* 0x002fc8000f8e00ff */
[----:B------:R1:W3:Y:S03]  /*10de0*/  SYNCS.PHASECHK.TRANS64.TRYWAIT P1, [R0+URZ], R229 ;  /* 0x000000e5000075a7 */ /* 0x0002e6000802017f */
[----:B---3--:R-:W-:Y:S05]  /*10df0*/  @!P1 NANOSLEEP.SYNCS 0x989680 ;  /* 0x009896800000995d */ /* 0x008fea0003900000 */
[----:B------:R1:W3:Y:S02]  /*10e00*/  @!P1 SYNCS.PHASECHK.TRANS64 P1, [R0+URZ], R229 ;  /* 0x000000e5000095a7 */ /* 0x0002e4000802007f */
[----:B-1----:R1:W5:Y:S02]  /*10e10*/  LDL.LU R0, [R1+0xa0] ;  /* 0x0000a00001007983 */ /* 0x0023640000300800 */
[----:B-1-3--:R-:W-:Y:S05]  /*10e20*/  @!P1 BRA `(.L_x_31) ;  /* 0xfffffffc00e49947 */ /* 0x00afea000383ffff */
[----:B------:R-:W-:Y:S05]  /*10e30*/  BRA `(.L_x_30) ;  /* 0xffffff2400ec7947 */ /* 0x000fea000383ffff */
.L_x_39:
[----:B0-----:R-:W-:-:S04]  /*10e40*/  IMAD.U32 R25, RZ, RZ, UR17 ;  /* 0x00000011ff197e24 */ /* 0x001fc8000f8e00ff */
[----:B------:R0:W3:Y:S03]  /*10e50*/  SYNCS.PHASECHK.TRANS64.TRYWAIT P1, [R25+URZ+0x8], R24 ;  /* 0x00000818190075a7 */ /* 0x0000e6000802017f */
[----:B---3--:R-:W-:Y:S05]  /*10e60*/  @!P1 NANOSLEEP.SYNCS 0x989680 ;  /* 0x009896800000995d */ /* 0x008fea0003900000 */
[----:B------:R-:W3:Y:S02]  /*10e70*/  @!P1 SYNCS.PHASECHK.TRANS64 P1, [R25+URZ+0x8], R24 ;  /* 0x00000818190095a7 */ /* 0x000ee4000802007f */
[----:B---3--:R-:W-:Y:S05]  /*10e80*/  @!P1 BRA `(.L_x_39) ;  /* 0xfffffffc00ec9947 */ /* 0x008fea000383ffff */
[----:B------:R-:W-:Y:S05]  /*10e90*/  BRA `(.L_x_343) ;  /* 0xffffff4800d07947 */ /* 0x000fea000383ffff */
.L_x_304:
[----:B------:R-:W-:Y:S01]  /*10ea0*/  BSSY B1, `(.L_x_344) ;  /* 0x0000006000017945 */ /* 0x000fe20003800000 */
[----:B------:R-:W-:-:S07]  /*10eb0*/  IMAD.MOV.U32 R2, RZ, RZ, -0x1 ;  /* 0xffffffffff027424 */ /* 0x000fce00078e00ff */
[----:B------:R-:W-:Y:S05]  /*10ec0*/  WARPSYNC.COLLECTIVE R2, `(.L_x_345) ;  /* 0x00000000020c7348 */ /* 0x000fea0003c00000 */
[----:B------:R-:W-:Y:S02]  /*10ed0*/  ELECT P1, UR62, PT ;  /* 0x00000000003e782f */ /* 0x000fe40003820000 */
[----:B------:R-:W-:Y:S01]  /*10ee0*/  MOV R2, UR62 ;  /* 0x0000003e00027c02 */ /* 0x000fe20008000f00 */
[----:B------:R-:W-:Y:S10]  /*10ef0*/  ENDCOLLECTIVE ;  /* 0x000000000000791b */ /* 0x000ff40003800000 */
.L_x_345:
[----:B------:R-:W-:Y:S05]  /*10f00*/  BSYNC B1 ;  /* 0x0000000000017941 */ /* 0x000fea0003800000 */
.L_x_344:
[----:B------:R-:W-:Y:S05]  /*10f10*/  BRA `(.L_x_346) ;  /* 0xffffffe400287947 */ /* 0x000fea000383ffff */
.L_x_307:
[----:B0-----:R0:W1:Y:S02]  /*10f20*/  SYNCS.PHASECHK.TRANS64.TRYWAIT P1, [R12+URZ+0xb0], R3 ;  /* 0x0000b0030c0075a7 */ /* 0x001064000802017f */
[----:B-1----:R-:W-:Y:S05]  /*10f30*/  @!P1 NANOSLEEP.SYNCS 0x989680 ;  /* 0x009896800000995d */ /* 0x002fea0003900000 */
[----:B------:R-:W1:Y:S02]  /*10f40*/  @!P1 SYNCS.PHASECHK.TRANS64 P1, [R12+URZ+0xb0], R3 ;  /* 0x0000b0030c0095a7 */ /* 0x000e64000802007f */
[----:B-1----:R-:W-:Y:S05]  /*10f50*/  @!P1 BRA `(.L_x_307) ;  /* 0xfffffffc00f09947 */ /* 0x002fea000383ffff */
[----:B------:R-:W-:Y:S05]  /*10f60*/  BRA `(.L_x_347) ;  /* 0xffffffe4006c7947 */ /* 0x000fea000383ffff */
.L_x_316:
[----:B------:R-:W-:Y:S01]  /*10f70*/  BSSY B0, `(.L_x_348) ;  /* 0x0000006000007945 */ /* 0x000fe20003800000 */
[----:B------:R-:W-:-:S07]  /*10f80*/  IMAD.MOV.U32 R2, RZ, RZ, -0x1 ;  /* 0xffffffffff027424 */ /* 0x000fce00078e00ff */
[----:B01----:R-:W-:Y:S05]  /*10f90*/  WARPSYNC.COLLECTIVE R2, `(.L_x_349) ;  /* 0x00000000020c7348 */ /* 0x003fea0003c00000 */
[----:B------:R-:W-:Y:S02]  /*10fa0*/  ELECT P1, UR62, PT ;  /* 0x00000000003e782f */ /* 0x000fe40003820000 */
[----:B------:R-:W-:Y:S01]  /*10fb0*/  MOV R2, UR62 ;  /* 0x0000003e00027c02 */ /* 0x000fe20008000f00 */
[----:B01----:R-:W-:Y:S10]  /*10fc0*/  ENDCOLLECTIVE ;  /* 0x000000000000791b */ /* 0x003ff40003800000 */
.L_x_349:
[----:B------:R-:W-:Y:S05]  /*10fd0*/  BSYNC B0 ;  /* 0x0000000000007941 */ /* 0x000fea0003800000 */
.L_x_348:
[----:B------:R-:W-:Y:S01]  /*10fe0*/  PLOP3.LUT P0, PT, P1, PT, PT, 0x80, 0x0 ;  /* 0x000000000000781c */ /* 0x000fe20000f0f070 */
[----:B------:R-:W-:-:S12]  /*10ff0*/  BRA `(.L_x_350) ;  /* 0xfffffff000007947 */ /* 0x000fd8000383ffff */
.L_x_320:
[----:B0-----:R0:W1:Y:S02]  /*11000*/  SYNCS.PHASECHK.TRANS64.TRYWAIT P0, [R7+URZ], R2 ;  /* 0x00000002070075a7 */ /* 0x001064000800017f */
[----:B-1----:R-:W-:Y:S05]  /*11010*/  @!P0 NANOSLEEP.SYNCS 0x989680 ;  /* 0x009896800000895d */ /* 0x002fea0003900000 */
[----:B------:R-:W1:Y:S02]  /*11020*/  @!P0 SYNCS.PHASECHK.TRANS64 P0, [R7+URZ], R2 ;  /* 0x00000002070085a7 */ /* 0x000e64000800007f */
[----:B-1----:R-:W-:Y:S05]  /*11030*/  @!P0 BRA `(.L_x_320) ;  /* 0xfffffffc00f08947 */ /* 0x002fea000383ffff */
[----:B------:R-:W-:Y:S05]  /*11040*/  BRA `(.L_x_351) ;  /* 0xfffffff000447947 */ /* 0x000fea000383ffff */
.L_x_321:
[----:B0-----:R0:W1:Y:S02]  /*11050*/  SYNCS.PHASECHK.TRANS64.TRYWAIT P0, [R9+URZ], R4 ;  /* 0x00000004090075a7 */ /* 0x001064000800017f */
[----:B-1----:R-:W-:Y:S05]  /*11060*/  @!P0 NANOSLEEP.SYNCS 0x989680 ;  /* 0x009896800000895d */ /* 0x002fea0003900000 */
[----:B------:R-:W1:Y:S02]  /*11070*/  @!P0 SYNCS.PHASECHK.TRANS64 P0, [R9+URZ], R4 ;  /* 0x00000004090085a7 */ /* 0x000e64000800007f */
[----:B-1----:R-:W-:Y:S05]  /*11080*/  @!P0 BRA `(.L_x_321) ;  /* 0xfffffffc00f08947 */ /* 0x002fea000383ffff */
[----:B------:R-:W-:Y:S05]  /*11090*/  BRA `(.L_x_352) ;  /* 0xfffffff000547947 */ /* 0x000fea000383ffff */
.L_x_322:
[----:B0-----:R0:W1:Y:S02]  /*110a0*/  SYNCS.PHASECHK.TRANS64.TRYWAIT P0, [R6+URZ], R5 ;  /* 0x00000005060075a7 */ /* 0x001064000800017f */
[----:B-1----:R-:W-:Y:S05]  /*110b0*/  @!P0 NANOSLEEP.SYNCS 0x989680 ;  /* 0x009896800000895d */ /* 0x002fea0003900000 */
[----:B------:R-:W1:Y:S02]  /*110c0*/  @!P0 SYNCS.PHASECHK.TRANS64 P0, [R6+URZ], R5 ;  /* 0x00000005060085a7 */ /* 0x000e64000800007f */
[----:B-1----:R-:W-:Y:S05]  /*110d0*/  @!P0 BRA `(.L_x_322) ;  /* 0xfffffffc00f08947 */ /* 0x002fea000383ffff */
[----:B------:R-:W-:Y:S05]  /*110e0*/  BRA `(.L_x_353) ;  /* 0xfffffff000647947 */ /* 0x000fea000383ffff */
.L_x_323:
[----:B0-----:R0:W1:Y:S02]  /*110f0*/  SYNCS.PHASECHK.TRANS64.TRYWAIT P0, [R9+URZ], R4 ;  /* 0x00000004090075a7 */ /* 0x001064000800017f */
[----:B-1----:R-:W-:Y:S05]  /*11100*/  @!P0 NANOSLEEP.SYNCS 0x989680 ;  /* 0x009896800000895d */ /* 0x002fea0003900000 */
[----:B------:R-:W1:Y:S02]  /*11110*/  @!P0 SYNCS.PHASECHK.TRANS64 P0, [R9+URZ], R4 ;  /* 0x00000004090085a7 */ /* 0x000e64000800007f */
[----:B-1----:R-:W-:Y:S05]  /*11120*/  @!P0 BRA `(.L_x_323) ;  /* 0xfffffffc00f08947 */ /* 0x002fea000383ffff */
[----:B------:R-:W-:Y:S05]  /*11130*/  BRA `(.L_x_354) ;  /* 0xfffffff000747947 */ /* 0x000fea000383ffff */
.L_x_324:
[----:B0-----:R0:W1:Y:S02]  /*11140*/  SYNCS.PHASECHK.TRANS64.TRYWAIT P0, [R6+URZ], R5 ;  /* 0x00000005060075a7 */ /* 0x001064000800017f */
[----:B-1----:R-:W-:Y:S05]  /*11150*/  @!P0 NANOSLEEP.SYNCS 0x989680 ;  /* 0x009896800000895d */ /* 0x002fea0003900000 */
[----:B------:R-:W1:Y:S02]  /*11160*/  @!P0 SYNCS.PHASECHK.TRANS64 P0, [R6+URZ], R5 ;  /* 0x00000005060085a7 */ /* 0x000e64000800007f */
[----:B-1----:R-:W-:Y:S05]  /*11170*/  @!P0 BRA `(.L_x_324) ;  /* 0xfffffffc00f08947 */ /* 0x002fea000383ffff */
[----:B------:R-:W-:Y:S05]  /*11180*/  BRA `(.L_x_355) ;  /* 0xfffffff000847947 */ /* 0x000fea000383ffff */
.L_x_325:
[----:B0-----:R0:W1:Y:S02]  /*11190*/  SYNCS.PHASECHK.TRANS64.TRYWAIT P0, [R9+URZ], R4 ;  /* 0x00000004090075a7 */ /* 0x001064000800017f */
[----:B-1----:R-:W-:Y:S05]  /*111a0*/  @!P0 NANOSLEEP.SYNCS 0x989680 ;  /* 0x009896800000895d */ /* 0x002fea0003900000 */
[----:B------:R-:W1:Y:S02]  /*111b0*/  @!P0 SYNCS.PHASECHK.TRANS64 P0, [R9+URZ], R4 ;  /* 0x00000004090085a7 */ /* 0x000e64000800007f */
[----:B-1----:R-:W-:Y:S05]  /*111c0*/  @!P0 BRA `(.L_x_325) ;  /* 0xfffffffc00f08947 */ /* 0x002fea000383ffff */
[----:B------:R-:W-:Y:S05]  /*111d0*/  BRA `(.L_x_356) ;  /* 0xfffffff000947947 */ /* 0x000fea000383ffff */
.L_x_326:
[----:B0-----:R0:W1:Y:S02]  /*111e0*/  SYNCS.PHASECHK.TRANS64.TRYWAIT P0, [R6+URZ], R5 ;  /* 0x00000005060075a7 */ /* 0x001064000800017f */
[----:B-1----:R-:W-:Y:S05]  /*111f0*/  @!P0 NANOSLEEP.SYNCS 0x989680 ;  /* 0x009896800000895d */ /* 0x002fea0003900000 */
[----:B------:R-:W1:Y:S02]  /*11200*/  @!P0 SYNCS.PHASECHK.TRANS64 P0, [R6+URZ], R5 ;  /* 0x00000005060085a7 */ /* 0x000e64000800007f */
[----:B-1----:R-:W-:Y:S05]  /*11210*/  @!P0 BRA `(.L_x_326) ;  /* 0xfffffffc00f08947 */ /* 0x002fea000383ffff */
[----:B------:R-:W-:Y:S05]  /*11220*/  BRA `(.L_x_357) ;  /* 0xfffffff000a47947 */ /* 0x000fea000383ffff */
.L_x_327:
[----:B0-----:R0:W1:Y:S02]  /*11230*/  SYNCS.PHASECHK.TRANS64.TRYWAIT P0, [R9+URZ], R4 ;  /* 0x00000004090075a7 */ /* 0x001064000800017f */
[----:B-1----:R-:W-:Y:S05]  /*11240*/  @!P0 NANOSLEEP.SYNCS 0x989680 ;  /* 0x009896800000895d */ /* 0x002fea0003900000 */
[----:B------:R-:W1:Y:S02]  /*11250*/  @!P0 SYNCS.PHASECHK.TRANS64 P0, [R9+URZ], R4 ;  /* 0x00000004090085a7 */ /* 0x000e64000800007f */
[----:B-1----:R-:W-:Y:S05]  /*11260*/  @!P0 BRA `(.L_x_327) ;  /* 0xfffffffc00f08947 */ /* 0x002fea000383ffff */
[----:B------:R-:W-:Y:S05]  /*11270*/  BRA `(.L_x_358) ;  /* 0xfffffff000b47947 */ /* 0x000fea000383ffff */
.L_x_328:
[----:B0-----:R0:W1:Y:S02]  /*11280*/  SYNCS.PHASECHK.TRANS64.TRYWAIT P0, [R6+URZ], R5 ;  /* 0x00000005060075a7 */ /* 0x001064000800017f */
[----:B-1----:R-:W-:Y:S05]  /*11290*/  @!P0 NANOSLEEP.SYNCS 0x989680 ;  /* 0x009896800000895d */ /* 0x002fea0003900000 */
[----:B------:R-:W1:Y:S02]  /*112a0*/  @!P0 SYNCS.PHASECHK.TRANS64 P0, [R6+URZ], R5 ;  /* 0x00000005060085a7 */ /* 0x000e64000800007f */
[----:B-1----:R-:W-:Y:S05]  /*112b0*/  @!P0 BRA `(.L_x_328) ;  /* 0xfffffffc00f08947 */ /* 0x002fea000383ffff */
[----:B------:R-:W-:Y:S05]  /*112c0*/  BRA `(.L_x_359) ;  /* 0xfffffff000c47947 */ /* 0x000fea000383ffff */
.L_x_329:
[----:B0-----:R0:W1:Y:S02]  /*112d0*/  SYNCS.PHASECHK.TRANS64.TRYWAIT P0, [R9+URZ], R4 ;  /* 0x00000004090075a7 */ /* 0x001064000800017f */
[----:B-1----:R-:W-:Y:S05]  /*112e0*/  @!P0 NANOSLEEP.SYNCS 0x989680 ;  /* 0x009896800000895d */ /* 0x002fea0003900000 */
[----:B------:R-:W1:Y:S02]  /*112f0*/  @!P0 SYNCS.PHASECHK.TRANS64 P0, [R9+URZ], R4 ;  /* 0x00000004090085a7 */ /* 0x000e64000800007f */
[----:B-1----:R-:W-:Y:S05]  /*11300*/  @!P0 BRA `(.L_x_329) ;  /* 0xfffffffc00f08947 */ /* 0x002fea000383ffff */
[----:B------:R-:W-:Y:S05]  /*11310*/  BRA `(.L_x_360) ;  /* 0xfffffff000d47947 */ /* 0x000fea000383ffff */
.L_x_330:
[----:B0-----:R0:W1:Y:S02]  /*11320*/  SYNCS.PHASECHK.TRANS64.TRYWAIT P0, [R6+URZ], R5 ;  /* 0x00000005060075a7 */ /* 0x001064000800017f */
[----:B-1----:R-:W-:Y:S05]  /*11330*/  @!P0 NANOSLEEP.SYNCS 0x989680 ;  /* 0x009896800000895d */ /* 0x002fea0003900000 */
[----:B------:R-:W1:Y:S02]  /*11340*/  @!P0 SYNCS.PHASECHK.TRANS64 P0, [R6+URZ], R5 ;  /* 0x00000005060085a7 */ /* 0x000e64000800007f */
[----:B-1----:R-:W-:Y:S05]  /*11350*/  @!P0 BRA `(.L_x_330) ;  /* 0xfffffffc00f08947 */ /* 0x002fea000383ffff */
[----:B------:R-:W-:Y:S05]  /*11360*/  BRA `(.L_x_361) ;  /* 0xfffffff000e47947 */ /* 0x000fea000383ffff */
.L_x_331:
[----:B0-----:R0:W1:Y:S02]  /*11370*/  SYNCS.PHASECHK.TRANS64.TRYWAIT P0, [R9+URZ], R4 ;  /* 0x00000004090075a7 */ /* 0x001064000800017f */
[----:B-1----:R-:W-:Y:S05]  /*11380*/  @!P0 NANOSLEEP.SYNCS 0x989680 ;  /* 0x009896800000895d */ /* 0x002fea0003900000 */
[----:B------:R-:W1:Y:S02]  /*11390*/  @!P0 SYNCS.PHASECHK.TRANS64 P0, [R9+URZ], R4 ;  /* 0x00000004090085a7 */ /* 0x000e64000800007f */
[----:B-1----:R-:W-:Y:S05]  /*113a0*/  @!P0 BRA `(.L_x_331) ;  /* 0xfffffffc00f08947 */ /* 0x002fea000383ffff */
[----:B------:R-:W-:Y:S05]  /*113b0*/  BRA `(.L_x_362) ;  /* 0xfffffff000f47947 */ /* 0x000fea000383ffff */
.L_x_332:
[----:B0-----:R0:W1:Y:S02]  /*113c0*/  SYNCS.PHASECHK.TRANS64.TRYWAIT P0, [R6+URZ], R5 ;  /* 0x00000005060075a7 */ /* 0x001064000800017f */
[----:B-1----:R-:W-:Y:S05]  /*113d0*/  @!P0 NANOSLEEP.SYNCS 0x989680 ;  /* 0x009896800000895d */ /* 0x002fea0003900000 */
[----:B------:R-:W1:Y:S02]  /*113e0*/  @!P0 SYNCS.PHASECHK.TRANS64 P0, [R6+URZ], R5 ;  /* 0x00000005060085a7 */ /* 0x000e64000800007f */
[----:B-1----:R-:W-:Y:S05]  /*113f0*/  @!P0 BRA `(.L_x_332) ;  /* 0xfffffffc00f08947 */ /* 0x002fea000383ffff */
[----:B------:R-:W-:Y:S05]  /*11400*/  BRA `(.L_x_363) ;  /* 0xfffffff400047947 */ /* 0x000fea000383ffff */
.L_x_333:
[----:B0-----:R0:W1:Y:S02]  /*11410*/  SYNCS.PHASECHK.TRANS64.TRYWAIT P0, [R9+URZ], R4 ;  /* 0x00000004090075a7 */ /* 0x001064000800017f */
[----:B-1----:R-:W-:Y:S05]  /*11420*/  @!P0 NANOSLEEP.SYNCS 0x989680 ;  /* 0x009896800000895d */ /* 0x002fea0003900000 */
[----:B------:R-:W1:Y:S02]  /*11430*/  @!P0 SYNCS.PHASECHK.TRANS64 P0, [R9+URZ], R4 ;  /* 0x00000004090085a7 */ /* 0x000e64000800007f */
[----:B-1----:R-:W-:Y:S05]  /*11440*/  @!P0 BRA `(.L_x_333) ;  /* 0xfffffffc00f08947 */ /* 0x002fea000383ffff */
[----:B------:R-:W-:Y:S05]  /*11450*/  BRA `(.L_x_364) ;  /* 0xfffffff400147947 */ /* 0x000fea000383ffff */
.L_x_334:
[----:B0-----:R0:W1:Y:S02]  /*11460*/  SYNCS.PHASECHK.TRANS64.TRYWAIT P0, [R6+URZ], R5 ;  /* 0x00000005060075a7 */ /* 0x001064000800017f */
[----:B-1----:R-:W-:Y:S05]  /*11470*/  @!P0 NANOSLEEP.SYNCS 0x989680 ;  /* 0x009896800000895d */ /* 0x002fea0003900000 */
[----:B------:R-:W1:Y:S02]  /*11480*/  @!P0 SYNCS.PHASECHK.TRANS64 P0, [R6+URZ], R5 ;  /* 0x00000005060085a7 */ /* 0x000e64000800007f */
[----:B-1----:R-:W-:Y:S05]  /*11490*/  @!P0 BRA `(.L_x_334) ;  /* 0xfffffffc00f08947 */ /* 0x002fea000383ffff */
[----:B------:R-:W-:Y:S05]  /*114a0*/  BRA `(.L_x_365) ;  /* 0xfffffff400247947 */ /* 0x000fea000383ffff */
.L_x_335:
[----:B0-----:R0:W1:Y:S02]  /*114b0*/  SYNCS.PHASECHK.TRANS64.TRYWAIT P0, [R9+URZ], R4 ;  /* 0x00000004090075a7 */ /* 0x001064000800017f */
[----:B-1----:R-:W-:Y:S05]  /*114c0*/  @!P0 NANOSLEEP.SYNCS 0x989680 ;  /* 0x009896800000895d */ /* 0x002fea0003900000 */
[----:B------:R-:W1:Y:S02]  /*114d0*/  @!P0 SYNCS.PHASECHK.TRANS64 P0, [R9+URZ], R4 ;  /* 0x00000004090085a7 */ /* 0x000e64000800007f */
[----:B-1----:R-:W-:Y:S05]  /*114e0*/  @!P0 BRA `(.L_x_335) ;  /* 0xfffffffc00f08947 */ /* 0x002fea000383ffff */
[----:B------:R-:W-:Y:S05]  /*114f0*/  BRA `(.L_x_366) ;  /* 0xfffffff400347947 */ /* 0x000fea000383ffff */
.L_x_336:
[----:B0-----:R0:W1:Y:S02]  /*11500*/  SYNCS.PHASECHK.TRANS64.TRYWAIT P0, [R6+URZ], R5 ;  /* 0x00000005060075a7 */ /* 0x001064000800017f */
[----:B-1----:R-:W-:Y:S05]  /*11510*/  @!P0 NANOSLEEP.SYNCS 0x989680 ;  /* 0x009896800000895d */ /* 0x002fea0003900000 */
[----:B------:R-:W1:Y:S02]  /*11520*/  @!P0 SYNCS.PHASECHK.TRANS64 P0, [R6+URZ], R5 ;  /* 0x00000005060085a7 */ /* 0x000e64000800007f */
[----:B-1----:R-:W-:Y:S05]  /*11530*/  @!P0 BRA `(.L_x_336) ;  /* 0xfffffffc00f08947 */ /* 0x002fea000383ffff */
[----:B------:R-:W-:Y:S05]  /*11540*/  BRA `(.L_x_367) ;  /* 0xfffffff400447947 */ /* 0x000fea000383ffff */
.L_x_337:
[----:B0-----:R0:W1:Y:S02]  /*11550*/  SYNCS.PHASECHK.TRANS64.TRYWAIT P0, [R9+URZ], R4 ;  /* 0x00000004090075a7 */ /* 0x001064000800017f */
[----:B-1----:R-:W-:Y:S05]  /*11560*/  @!P0 NANOSLEEP.SYNCS 0x989680 ;  /* 0x009896800000895d */ /* 0x002fea0003900000 */
[----:B------:R-:W1:Y:S02]  /*11570*/  @!P0 SYNCS.PHASECHK.TRANS64 P0, [R9+URZ], R4 ;  /* 0x00000004090085a7 */ /* 0x000e64000800007f */
[----:B-1----:R-:W-:Y:S05]  /*11580*/  @!P0 BRA `(.L_x_337) ;  /* 0xfffffffc00f08947 */ /* 0x002fea000383ffff */
[----:B------:R-:W-:Y:S05]  /*11590*/  BRA `(.L_x_368) ;  /* 0xfffffff400547947 */ /* 0x000fea000383ffff */
.L_x_338:
[----:B0-----:R0:W1:Y:S02]  /*115a0*/  SYNCS.PHASECHK.TRANS64.TRYWAIT P0, [R6+URZ], R5 ;  /* 0x00000005060075a7 */ /* 0x001064000800017f */
[----:B-1----:R-:W-:Y:S05]  /*115b0*/  @!P0 NANOSLEEP.SYNCS 0x989680 ;  /* 0x009896800000895d */ /* 0x002fea0003900000 */
[----:B------:R-:W1:Y:S02]  /*115c0*/  @!P0 SYNCS.PHASECHK.TRANS64 P0, [R6+URZ], R5 ;  /* 0x00000005060085a7 */ /* 0x000e64000800007f */
[----:B-1----:R-:W-:Y:S05]  /*115d0*/  @!P0 BRA `(.L_x_338) ;  /* 0xfffffffc00f08947 */ /* 0x002fea000383ffff */
[----:B------:R-:W-:Y:S05]  /*115e0*/  BRA `(.L_x_369) ;  /* 0xfffffff400647947 */ /* 0x000fea000383ffff */
.L_x_339:
[----:B0-----:R0:W1:Y:S02]  /*115f0*/  SYNCS.PHASECHK.TRANS64.TRYWAIT P0, [R9+URZ], R4 ;  /* 0x00000004090075a7 */ /* 0x001064000800017f */
[----:B-1----:R-:W-:Y:S05]  /*11600*/  @!P0 NANOSLEEP.SYNCS 0x989680 ;  /* 0x009896800000895d */ /* 0x002fea0003900000 */
[----:B------:R-:W1:Y:S02]  /*11610*/  @!P0 SYNCS.PHASECHK.TRANS64 P0, [R9+URZ], R4 ;  /* 0x00000004090085a7 */ /* 0x000e64000800007f */
[----:B-1----:R-:W-:Y:S05]  /*11620*/  @!P0 BRA `(.L_x_339) ;  /* 0xfffffffc00f08947 */ /* 0x002fea000383ffff */
[----:B------:R-:W-:Y:S05]  /*11630*/  BRA `(.L_x_370) ;  /* 0xfffffff400747947 */ /* 0x000fea000383ffff */
.L_x_340:
[----:B-1----:R1:W2:Y:S02]  /*11640*/  SYNCS.PHASECHK.TRANS64.TRYWAIT P0, [R6+URZ], R5 ;  /* 0x00000005060075a7 */ /* 0x0022a4000800017f */
[----:B--2---:R-:W-:Y:S05]  /*11650*/  @!P0 NANOSLEEP.SYNCS 0x989680 ;  /* 0x009896800000895d */ /* 0x004fea0003900000 */
[----:B------:R-:W2:Y:S02]  /*11660*/  @!P0 SYNCS.PHASECHK.TRANS64 P0, [R6+URZ], R5 ;  /* 0x00000005060085a7 */ /* 0x000ea4000800007f */
[----:B--2---:R-:W-:Y:S05]  /*11670*/  @!P0 BRA `(.L_x_340) ;  /* 0xfffffffc00f08947 */ /* 0x004fea000383ffff */
[----:B------:R-:W-:Y:S05]  /*11680*/  BRA `(.L_x_371) ;  /* 0xfffffff4007c7947 */ /* 0x000fea000383ffff */
.L_x_372:
[----:B------:R-:W-:-:S00]  /*11690*/  BRA `(.L_x_372) ;  /* 0xfffffffc00fc7947 */ /* 0x000fc0000383ffff */
[----:B------:R-:W-:-:S00]  /*116a0*/  NOP ;  /* 0x0000000000007918 */ /* 0x000fc00000000000 */
        /* <DEDUP_REMOVED lines=13> */
.L_x_373:


//--------------------- .nv.shared._ZN7cutlass13device_kernelINS_4gemm6kernel13GemmUniversalIN4cute5tupleIJiiiiEEENS1_10collective13CollectiveMmaINS1_37MainloopSm90TmaGmmaWarpSpecializedFP8ILi22ENS5_IJNS4_1CILi1EEENSA_ILi2EEESB_EEENS1_32KernelTmaWarpSpecializedPingpongEEENS5_IJNSA_ILi64EEENSA_ILi256EEENSA_ILi32EEEEEENS_12float_e5m2_tENS5_IJlSB_lEEESK_SL_NS4_8TiledMMAINS4_8MMA_AtomIJNS4_4SM904GMMA31MMA_64x256x32_F32E5M2E5M2_SS_TNILNSP_7ScaleInE1ELSR_1EEEEEENS4_6LayoutINS5_IJSB_SB_SB_EEENS5_IJNSA_ILi0EEESW_SW_EEEEENS5_IJNS4_10UnderscoreESZ_SZ_EEEEENS4_23SM90_TMA_LOAD_MULTICASTENS4_14ComposedLayoutINS4_7SwizzleILi1ELi4ELi3EEENS4_18smem_ptr_flag_bitsILi8EEENSU_INS5_IJNSA_ILi8EEESI_EEENS5_IJSI_SB_EEEEEEEvNS4_8identityENS4_13SM90_TMA_LOADES1C_vS1D_EENS_8epilogue10collective6detail29Sm90TmaWarpSpecializedAdapterINS1H_15DefaultEpilogueISK_SL_SL_NS1G_6thread17LinearCombinationISK_Li1EffLNS1L_9ScaleType4KindE0ELNS_15FloatRoundStyleE2ESK_EENS1_15EpilogueDefaultEEEEEvvEEEEvNT_6ParamsE --------------------------
	.section	.nv.shared._ZN7cutlass13device_kernelINS_4gemm6kernel13GemmUniversalIN4cute5tupleIJiiiiEEENS1_10collective13CollectiveMmaINS1_37MainloopSm90TmaGmmaWarpSpecializedFP8ILi22ENS5_IJNS4_1CILi1EEENSA_ILi2EEESB_EEENS1_32KernelTmaWarpSpecializedPingpongEEENS5_IJNSA_ILi64EEENSA_ILi256EEENSA_ILi32EEEEEENS_12float_e5m2_tENS5_IJlSB_lEEESK_SL_NS4_8TiledMMAINS4_8MMA_AtomIJNS4_4SM904GMMA31MMA_64x256x32_F32E5M2E5M2_SS_TNILNSP_7ScaleInE1ELSR_1EEEEEENS4_6LayoutINS5_IJSB_SB_SB_EEENS5_IJNSA_ILi0EEESW_SW_EEEEENS5_IJNS4_10UnderscoreESZ_SZ_EEEEENS4_23SM90_TMA_LOAD_MULTICASTENS4_14ComposedLayoutINS4_7SwizzleILi1ELi4ELi3EEENS4_18smem_ptr_flag_bitsILi8EEENSU_INS5_IJNSA_ILi8EEESI_EEENS5_IJSI_SB_EEEEEEEvNS4_8identityENS4_13SM90_TMA_LOADES1C_vS1D_EENS_8epilogue10collective6detail29Sm90TmaWarpSpecializedAdapterINS1H_15DefaultEpilogueISK_SL_SL_NS1G_6thread17LinearCombinationISK_Li1EffLNS1L_9ScaleType4KindE0ELNS_15FloatRoundStyleE2ESK_EENS1_15EpilogueDefaultEEEEEvvEEEEvNT_6ParamsE,"aw",@nobits
	.sectionflags	@""
	.align	16
	.zero		1024


//--------------------- .nv.shared.reserved.0     --------------------------
	.section	.nv.shared.reserved.0,"aw",@nobits
	.weak		__nv_reservedSMEM_offset_0_alias
	.size		__nv_reservedSMEM_offset_0_alias, 0, 0
	.other		__nv_reservedSMEM_offset_0_alias,@"STO_CUDA_RESERVED_SHARED STV_DEFAULT"
__nv_reservedSMEM_offset_0_alias:
	.zero		0


//--------------------- .nv.global                --------------------------
	.section	.nv.global,"aw",@nobits
.nv.global:
	.type		_ZN39_INTERNAL_80985e35_4_k_cu_1a6d1e3c_40874cute1_E,@object
	.size		_ZN39_INTERNAL_80985e35_4_k_cu_1a6d1e3c_40874cute1_E,(_ZN39_INTERNAL_80985e35_4_k_cu_1a6d1e3c_40874cuda3std3__45__cpo6cbeginE - _ZN39_INTERNAL_80985e35_4_k_cu_1a6d1e3c_40874cute1_E)
_ZN39_INTERNAL_80985e35_4_k_cu_1a6d1e3c_40874cute1_E:
	.zero		1
	.type		_ZN39_INTERNAL_80985e35_4_k_cu_1a6d1e3c_40874cuda3std3__45__cpo6cbeginE,@object
	.size		_ZN39_INTERNAL_80985e35_4_k_cu_1a6d1e3c_40874cuda3std3__45__cpo6cbeginE,(_ZN39_INTERNAL_80985e35_4_k_cu_1a6d1e3c_40874cuda3std3__48in_placeE - _ZN39_INTERNAL_80985e35_4_k_cu_1a6d1e3c_40874cuda3std3__45__cpo6cbeginE)
_ZN39_INTERNAL_80985e35_4_k_cu_1a6d1e3c_40874cuda3std3__45__cpo6cbeginE:
	.zero		1
	.type		_ZN39_INTERNAL_80985e35_4_k_cu_1a6d1e3c_40874cuda3std3__48in_placeE,@object
	.size		_ZN39_INTERNAL_80985e35_4_k_cu_1a6d1e3c_40874cuda3std3__48in_placeE,(_ZN39_INTERNAL_80985e35_4_k_cu_1a6d1e3c_40874cuda3std6ranges3__45__cpo9iter_moveE - _ZN39_INTERNAL_80985e35_4_k_cu_1a6d1e3c_40874cuda3std3__48in_placeE)
_ZN39_INTERNAL_80985e35_4_k_cu_1a6d1e3c_40874cuda3std3__48in_placeE:
	.zero		1
	.type		_ZN39_INTERNAL_80985e35_4_k_cu_1a6d1e3c_40874cuda3std6ranges3__45__cpo9iter_moveE,@object
	.size		_ZN39_INTERNAL_80985e35_4_k_cu_1a6d1e3c_40874cuda3std6ranges3__45__cpo9iter_moveE,(_ZN39_INTERNAL_80985e35_4_k_cu_1a6d1e3c_40874cuda3std3__45__cpo5beginE - _ZN39_INTERNAL_80985e35_4_k_cu_1a6d1e3c_40874cuda3std6ranges3__45__cpo9iter_moveE)
_ZN39_INTERNAL_80985e35_4_k_cu_1a6d1e3c_40874cuda3std6ranges3__45__cpo9iter_moveE:
	.zero		1
	.type		_ZN39_INTERNAL_80985e35_4_k_cu_1a6d1e3c_40874cuda3std3__45__cpo5beginE,@object
	.size		_ZN39_INTERNAL_80985e35_4_k_cu_1a6d1e3c_40874cuda3std3__45__cpo5beginE,(_ZN39_INTERNAL_80985e35_4_k_cu_1a6d1e3c_40874cuda3std3__441_GLOBAL__N__80985e35_4_k_cu_1a6d1e3c_40876ignoreE - _ZN39_INTERNAL_80985e35_4_k_cu_1a6d1e3c_40874cuda3std3__45__cpo5beginE)
_ZN39_INTERNAL_80985e35_4_k_cu_1a6d1e3c_40874cuda3std3__45__cpo5beginE:
	.zero		1
	.type		_ZN39_INTERNAL_80985e35_4_k_cu_1a6d1e3c_40874cuda3std3__441_GLOBAL__N__80985e35_4_k_cu_1a6d1e3c_40876ignoreE,@object
	.size		_ZN39_INTERNAL_80985e35_4_k_cu_1a6d1e3c_40874cuda3std3__441_GLOBAL__N__80985e35_4_k_cu_1a6d1e3c_40876ignoreE,(_ZN39_INTERNAL_80985e35_4_k_cu_1a6d1e3c_40874cute7productE - _ZN39_INTERNAL_80985e35_4_k_cu_1a6d1e3c_40874cuda3std3__441_GLOBAL__N__80985e35_4_k_cu_1a6d1e3c_40876ignoreE)
_ZN39_INTERNAL_80985e35_4_k_cu_1a6d1e3c_40874cuda3std3__441_GLOBAL__N__80985e35_4_k_cu_1a6d1e3c_40876ignoreE:
	.zero		1
	.type		_ZN39_INTERNAL_80985e35_4_k_cu_1a6d1e3c_40874cute7productE,@object
	.size		_ZN39_INTERNAL_80985e35_4_k_cu_1a6d1e3c_40874cute7productE,(_ZN39_INTERNAL_80985e35_4_k_cu_1a6d1e3c_40874cuda3std3__45__cpo3endE - _ZN39_INTERNAL_80985e35_4_k_cu_1a6d1e3c_40874cute7productE)
_ZN39_INTERNAL_80985e35_4_k_cu_1a6d1e3c_40874cute7productE:
	.zero		1
	.type		_ZN39_INTERNAL_80985e35_4_k_cu_1a6d1e3c_40874cuda3std3__45__cpo3endE,@object
	.size		_ZN39_INTERNAL_80985e35_4_k_cu_1a6d1e3c_40874cuda3std3__45__cpo3endE,(_ZN39_INTERNAL_80985e35_4_k_cu_1a6d1e3c_40874cuda3std3__419piecewise_constructE - _ZN39_INTERNAL_80985e35_4_k_cu_1a6d1e3c_40874cuda3std3__45__cpo3endE)
_ZN39_INTERNAL_80985e35_4_k_cu_1a6d1e3c_40874cuda3std3__45__cpo3endE:
	.zero		1
	.type		_ZN39_INTERNAL_80985e35_4_k_cu_1a6d1e3c_40874cuda3std3__419piecewise_constructE,@object
	.size		_ZN39_INTERNAL_80985e35_4_k_cu_1a6d1e3c_40874cuda3std3__419piecewise_constructE,(_ZN39_INTERNAL_80985e35_4_k_cu_1a6d1e3c_40874cuda3std3__45__cpo4cendE - _ZN39_INTERNAL_80985e35_4_k_cu_1a6d1e3c_40874cuda3std3__419piecewise_constructE)
_ZN39_INTERNAL_80985e35_4_k_cu_1a6d1e3c_40874cuda3std3__419piecewise_constructE:
	.zero		1
	.type		_ZN39_INTERNAL_80985e35_4_k_cu_1a6d1e3c_40874cuda3std3__45__cpo4cendE,@object
	.size		_ZN39_INTERNAL_80985e35_4_k_cu_1a6d1e3c_40874cuda3std3__45__cpo4cendE,(_ZN39_INTERNAL_80985e35_4_k_cu_1a6d1e3c_40874cuda3std6ranges3__45__cpo4swapE - _ZN39_INTERNAL_80985e35_4_k_cu_1a6d1e3c_40874cuda3std3__45__cpo4cendE)
_ZN39_INTERNAL_80985e35_4_k_cu_1a6d1e3c_40874cuda3std3__45__cpo4cendE:
	.zero		1
	.type		_ZN39_INTERNAL_80985e35_4_k_cu_1a6d1e3c_40874cuda3std6ranges3__45__cpo4swapE,@object
	.size		_ZN39_INTERNAL_80985e35_4_k_cu_1a6d1e3c_40874cuda3std6ranges3__45__cpo4swapE,(.L_7 - _ZN39_INTERNAL_80985e35_4_k_cu_1a6d1e3c_40874cuda3std6ranges3__45__cpo4swapE)
_ZN39_INTERNAL_80985e35_4_k_cu_1a6d1e3c_40874cuda3std6ranges3__45__cpo4swapE:
	.zero		1
.L_7:


//--------------------- .nv.constant0._ZN7cutlass13device_kernelINS_4gemm6kernel13GemmUniversalIN4cute5tupleIJiiiiEEENS1_10collective13CollectiveMmaINS1_37MainloopSm90TmaGmmaWarpSpecializedFP8ILi22ENS5_IJNS4_1CILi1EEENSA_ILi2EEESB_EEENS1_32KernelTmaWarpSpecializedPingpongEEENS5_IJNSA_ILi64EEENSA_ILi256EEENSA_ILi32EEEEEENS_12float_e5m2_tENS5_IJlSB_lEEESK_SL_NS4_8TiledMMAINS4_8MMA_AtomIJNS4_4SM904GMMA31MMA_64x256x32_F32E5M2E5M2_SS_TNILNSP_7ScaleInE1ELSR_1EEEEEENS4_6LayoutINS5_IJSB_SB_SB_EEENS5_IJNSA_ILi0EEESW_SW_EEEEENS5_IJNS4_10UnderscoreESZ_SZ_EEEEENS4_23SM90_TMA_LOAD_MULTICASTENS4_14ComposedLayoutINS4_7SwizzleILi1ELi4ELi3EEENS4_18smem_ptr_flag_bitsILi8EEENSU_INS5_IJNSA_ILi8EEESI_EEENS5_IJSI_SB_EEEEEEEvNS4_8identityENS4_13SM90_TMA_LOADES1C_vS1D_EENS_8epilogue10collective6detail29Sm90TmaWarpSpecializedAdapterINS1H_15DefaultEpilogueISK_SL_SL_NS1G_6thread17LinearCombinationISK_Li1EffLNS1L_9ScaleType4KindE0ELNS_15FloatRoundStyleE2ESK_EENS1_15EpilogueDefaultEEEEEvvEEEEvNT_6ParamsE --------------------------
	.section	.nv.constant0._ZN7cutlass13device_kernelINS_4gemm6kernel13GemmUniversalIN4cute5tupleIJiiiiEEENS1_10collective13CollectiveMmaINS1_37MainloopSm90TmaGmmaWarpSpecializedFP8ILi22ENS5_IJNS4_1CILi1EEENSA_ILi2EEESB_EEENS1_32KernelTmaWarpSpecializedPingpongEEENS5_IJNSA_ILi64EEENSA_ILi256EEENSA_ILi32EEEEEENS_12float_e5m2_tENS5_IJlSB_lEEESK_SL_NS4_8TiledMMAINS4_8MMA_AtomIJNS4_4SM904GMMA31MMA_64x256x32_F32E5M2E5M2_SS_TNILNSP_7ScaleInE1ELSR_1EEEEEENS4_6LayoutINS5_IJSB_SB_SB_EEENS5_IJNSA_ILi0EEESW_SW_EEEEENS5_IJNS4_10UnderscoreESZ_SZ_EEEEENS4_23SM90_TMA_LOAD_MULTICASTENS4_14ComposedLayoutINS4_7SwizzleILi1ELi4ELi3EEENS4_18smem_ptr_flag_bitsILi8EEENSU_INS5_IJNSA_ILi8EEESI_EEENS5_IJSI_SB_EEEEEEEvNS4_8identityENS4_13SM90_TMA_LOADES1C_vS1D_EENS_8epilogue10collective6detail29Sm90TmaWarpSpecializedAdapterINS1H_15DefaultEpilogueISK_SL_SL_NS1G_6thread17LinearCombinationISK_Li1EffLNS1L_9ScaleType4KindE0ELNS_15FloatRoundStyleE2ESK_EENS1_15EpilogueDefaultEEEEEvvEEEEvNT_6ParamsE,"a",@progbits
	.sectionflags	@""
	.align	4
.nv.constant0._ZN7cutlass13device_kernelINS_4gemm6kernel13GemmUniversalIN4cute5tupleIJiiiiEEENS1_10collective13CollectiveMmaINS1_37MainloopSm90TmaGmmaWarpSpecializedFP8ILi22ENS5_IJNS4_1CILi1EEENSA_ILi2EEESB_EEENS1_32KernelTmaWarpSpecializedPingpongEEENS5_IJNSA_ILi64EEENSA_ILi256EEENSA_ILi32EEEEEENS_12float_e5m2_tENS5_IJlSB_lEEESK_SL_NS4_8TiledMMAINS4_8MMA_AtomIJNS4_4SM904GMMA31MMA_64x256x32_F32E5M2E5M2_SS_TNILNSP_7ScaleInE1ELSR_1EEEEEENS4_6LayoutINS5_IJSB_SB_SB_EEENS5_IJNSA_ILi0EEESW_SW_EEEEENS5_IJNS4_10UnderscoreESZ_SZ_EEEEENS4_23SM90_TMA_LOAD_MULTICASTENS4_14ComposedLayoutINS4_7SwizzleILi1ELi4ELi3EEENS4_18smem_ptr_flag_bitsILi8EEENSU_INS5_IJNSA_ILi8EEESI_EEENS5_IJSI_SB_EEEEEEEvNS4_8identityENS4_13SM90_TMA_LOADES1C_vS1D_EENS_8epilogue10collective6detail29Sm90TmaWarpSpecializedAdapterINS1H_15DefaultEpilogueISK_SL_SL_NS1G_6thread17LinearCombinationISK_Li1EffLNS1L_9ScaleType4KindE0ELNS_15FloatRoundStyleE2ESK_EENS1_15EpilogueDefaultEEEEEvvEEEEvNT_6ParamsE:
	.zero		1664


//--------------------- SYMBOLS --------------------------

	.type		.nv.reservedSmem.offset0,@object
	.size		.nv.reservedSmem.offset0,0x4
